//
// Generated by NVIDIA NVVM Compiler
//
// Compiler Build ID: CL-36424714
// Cuda compilation tools, release 13.0, V13.0.88
// Based on NVVM 20.0.0
//

.version 9.0
.target sm_100
.address_size 64

	// .globl	_Z10add_matrixPiS_S_i
// _ZZ18mult_matrix_sharedPiS_S_iE5sub_a has been demoted
// _ZZ18mult_matrix_sharedPiS_S_iE5sub_b has been demoted

.visible .entry _Z10add_matrixPiS_S_i(
	.param .u64 .ptr .align 1 _Z10add_matrixPiS_S_i_param_0,
	.param .u64 .ptr .align 1 _Z10add_matrixPiS_S_i_param_1,
	.param .u64 .ptr .align 1 _Z10add_matrixPiS_S_i_param_2,
	.param .u32 _Z10add_matrixPiS_S_i_param_3
)
{
	.reg .pred 	%p<2>;
	.reg .b32 	%r<17>;
	.reg .b64 	%rd<11>;

	ld.param.u64 	%rd1, [_Z10add_matrixPiS_S_i_param_0];
	ld.param.u64 	%rd2, [_Z10add_matrixPiS_S_i_param_1];
	ld.param.u64 	%rd3, [_Z10add_matrixPiS_S_i_param_2];
	ld.param.u32 	%r4, [_Z10add_matrixPiS_S_i_param_3];
	mov.u32 	%r5, %ntid.x;
	mov.u32 	%r6, %ctaid.x;
	mov.u32 	%r7, %tid.x;
	mad.lo.s32 	%r1, %r5, %r6, %r7;
	mov.u32 	%r8, %ntid.y;
	mov.u32 	%r9, %ctaid.y;
	mov.u32 	%r10, %tid.y;
	mad.lo.s32 	%r11, %r8, %r9, %r10;
	max.s32 	%r12, %r1, %r11;
	setp.ge.s32 	%p1, %r12, %r4;
	@%p1 bra 	$L__BB0_2;
	cvta.to.global.u64 	%rd4, %rd1;
	cvta.to.global.u64 	%rd5, %rd2;
	cvta.to.global.u64 	%rd6, %rd3;
	mad.lo.s32 	%r13, %r4, %r11, %r1;
	mul.wide.s32 	%rd7, %r13, 4;
	add.s64 	%rd8, %rd4, %rd7;
	ld.global.u32 	%r14, [%rd8];
	add.s64 	%rd9, %rd5, %rd7;
	ld.global.u32 	%r15, [%rd9];
	add.s32 	%r16, %r15, %r14;
	add.s64 	%rd10, %rd6, %rd7;
	st.global.u32 	[%rd10], %r16;
$L__BB0_2:
	ret;

}
	// .globl	_Z11mult_matrixPiS_S_i
.visible .entry _Z11mult_matrixPiS_S_i(
	.param .u64 .ptr .align 1 _Z11mult_matrixPiS_S_i_param_0,
	.param .u64 .ptr .align 1 _Z11mult_matrixPiS_S_i_param_1,
	.param .u64 .ptr .align 1 _Z11mult_matrixPiS_S_i_param_2,
	.param .u32 _Z11mult_matrixPiS_S_i_param_3
)
{
	.reg .pred 	%p<10>;
	.reg .b32 	%r<97>;
	.reg .b64 	%rd<66>;

	ld.param.u64 	%rd15, [_Z11mult_matrixPiS_S_i_param_0];
	ld.param.u64 	%rd16, [_Z11mult_matrixPiS_S_i_param_1];
	ld.param.u64 	%rd14, [_Z11mult_matrixPiS_S_i_param_2];
	ld.param.u32 	%r25, [_Z11mult_matrixPiS_S_i_param_3];
	cvta.to.global.u64 	%rd1, %rd16;
	cvta.to.global.u64 	%rd2, %rd15;
	mov.u32 	%r26, %ntid.x;
	mov.u32 	%r27, %ctaid.x;
	mov.u32 	%r28, %tid.x;
	mad.lo.s32 	%r1, %r26, %r27, %r28;
	mov.u32 	%r29, %ntid.y;
	mov.u32 	%r30, %ctaid.y;
	mov.u32 	%r31, %tid.y;
	mad.lo.s32 	%r32, %r29, %r30, %r31;
	max.s32 	%r33, %r1, %r32;
	setp.ge.s32 	%p1, %r33, %r25;
	@%p1 bra 	$L__BB1_12;
	cvta.to.global.u64 	%rd17, %rd14;
	mul.lo.s32 	%r3, %r25, %r32;
	add.s32 	%r35, %r3, %r1;
	mul.wide.s32 	%rd18, %r35, 4;
	add.s64 	%rd3, %rd17, %rd18;
	mov.b32 	%r91, 0;
	st.global.u32 	[%rd3], %r91;
	and.b32  	%r4, %r25, 7;
	setp.lt.u32 	%p2, %r25, 8;
	mov.u32 	%r94, %r91;
	@%p2 bra 	$L__BB1_4;
	and.b32  	%r37, %r25, 2147483640;
	neg.s32 	%r89, %r37;
	mul.wide.s32 	%rd19, %r25, 4;
	add.s64 	%rd4, %rd1, %rd19;
	mul.wide.s32 	%rd20, %r25, 8;
	add.s64 	%rd5, %rd1, %rd20;
	mul.wide.s32 	%rd21, %r25, 12;
	add.s64 	%rd6, %rd1, %rd21;
	mul.wide.s32 	%rd22, %r25, 16;
	add.s64 	%rd7, %rd1, %rd22;
	mul.wide.s32 	%rd23, %r25, 20;
	add.s64 	%rd8, %rd1, %rd23;
	mul.wide.s32 	%rd24, %r25, 24;
	add.s64 	%rd9, %rd1, %rd24;
	mul.wide.s32 	%rd25, %r25, 28;
	add.s64 	%rd10, %rd1, %rd25;
	mul.wide.u32 	%rd26, %r3, 4;
	add.s64 	%rd27, %rd26, %rd2;
	add.s64 	%rd65, %rd27, 16;
	mov.b32 	%r91, 0;
	mov.u32 	%r88, %r1;
$L__BB1_3:
	.pragma "nounroll";
	and.b32  	%r94, %r25, 2147483640;
	mul.wide.s32 	%rd28, %r88, 4;
	add.s64 	%rd29, %rd4, %rd28;
	add.s64 	%rd30, %rd5, %rd28;
	add.s64 	%rd31, %rd6, %rd28;
	add.s64 	%rd32, %rd7, %rd28;
	add.s64 	%rd33, %rd8, %rd28;
	add.s64 	%rd34, %rd9, %rd28;
	add.s64 	%rd35, %rd10, %rd28;
	add.s64 	%rd36, %rd1, %rd28;
	ld.global.u32 	%r38, [%rd65+-16];
	ld.global.u32 	%r39, [%rd36];
	mad.lo.s32 	%r40, %r39, %r38, %r91;
	st.global.u32 	[%rd3], %r40;
	ld.global.u32 	%r41, [%rd65+-12];
	ld.global.u32 	%r42, [%rd29];
	mad.lo.s32 	%r43, %r42, %r41, %r40;
	st.global.u32 	[%rd3], %r43;
	ld.global.u32 	%r44, [%rd65+-8];
	ld.global.u32 	%r45, [%rd30];
	mad.lo.s32 	%r46, %r45, %r44, %r43;
	st.global.u32 	[%rd3], %r46;
	ld.global.u32 	%r47, [%rd65+-4];
	ld.global.u32 	%r48, [%rd31];
	mad.lo.s32 	%r49, %r48, %r47, %r46;
	st.global.u32 	[%rd3], %r49;
	ld.global.u32 	%r50, [%rd65];
	ld.global.u32 	%r51, [%rd32];
	mad.lo.s32 	%r52, %r51, %r50, %r49;
	st.global.u32 	[%rd3], %r52;
	ld.global.u32 	%r53, [%rd65+4];
	ld.global.u32 	%r54, [%rd33];
	mad.lo.s32 	%r55, %r54, %r53, %r52;
	st.global.u32 	[%rd3], %r55;
	ld.global.u32 	%r56, [%rd65+8];
	ld.global.u32 	%r57, [%rd34];
	mad.lo.s32 	%r58, %r57, %r56, %r55;
	st.global.u32 	[%rd3], %r58;
	ld.global.u32 	%r59, [%rd65+12];
	ld.global.u32 	%r60, [%rd35];
	mad.lo.s32 	%r91, %r60, %r59, %r58;
	st.global.u32 	[%rd3], %r91;
	add.s32 	%r89, %r89, 8;
	shl.b32 	%r61, %r25, 3;
	add.s32 	%r88, %r88, %r61;
	add.s64 	%rd65, %rd65, 32;
	setp.ne.s32 	%p3, %r89, 0;
	@%p3 bra 	$L__BB1_3;
$L__BB1_4:
	setp.eq.s32 	%p4, %r4, 0;
	@%p4 bra 	$L__BB1_12;
	and.b32  	%r15, %r25, 3;
	setp.lt.u32 	%p5, %r4, 4;
	@%p5 bra 	$L__BB1_7;
	add.s32 	%r62, %r94, %r3;
	mul.wide.u32 	%rd37, %r62, 4;
	add.s64 	%rd38, %rd2, %rd37;
	ld.global.u32 	%r63, [%rd38];
	mad.lo.s32 	%r64, %r94, %r25, %r1;
	mul.wide.s32 	%rd39, %r64, 4;
	add.s64 	%rd40, %rd1, %rd39;
	ld.global.u32 	%r65, [%rd40];
	mad.lo.s32 	%r66, %r65, %r63, %r91;
	st.global.u32 	[%rd3], %r66;
	cvt.u64.u32 	%rd41, %r3;
	cvt.u64.u32 	%rd42, %r94;
	add.s64 	%rd43, %rd42, %rd41;
	shl.b64 	%rd44, %rd43, 2;
	add.s64 	%rd45, %rd2, %rd44;
	ld.global.u32 	%r67, [%rd45+4];
	mul.wide.s32 	%rd46, %r25, 4;
	add.s64 	%rd47, %rd40, %rd46;
	ld.global.u32 	%r68, [%rd47];
	mad.lo.s32 	%r69, %r68, %r67, %r66;
	st.global.u32 	[%rd3], %r69;
	ld.global.u32 	%r70, [%rd45+8];
	add.s64 	%rd48, %rd47, %rd46;
	ld.global.u32 	%r71, [%rd48];
	mad.lo.s32 	%r72, %r71, %r70, %r69;
	st.global.u32 	[%rd3], %r72;
	ld.global.u32 	%r73, [%rd45+12];
	add.s64 	%rd49, %rd48, %rd46;
	ld.global.u32 	%r74, [%rd49];
	mad.lo.s32 	%r91, %r74, %r73, %r72;
	st.global.u32 	[%rd3], %r91;
	add.s32 	%r94, %r94, 4;
$L__BB1_7:
	setp.eq.s32 	%p6, %r15, 0;
	@%p6 bra 	$L__BB1_12;
	setp.eq.s32 	%p7, %r15, 1;
	@%p7 bra 	$L__BB1_10;
	add.s32 	%r75, %r94, %r3;
	mul.wide.u32 	%rd50, %r75, 4;
	add.s64 	%rd51, %rd2, %rd50;
	ld.global.u32 	%r76, [%rd51];
	mad.lo.s32 	%r77, %r94, %r25, %r1;
	mul.wide.s32 	%rd52, %r77, 4;
	add.s64 	%rd53, %rd1, %rd52;
	ld.global.u32 	%r78, [%rd53];
	mad.lo.s32 	%r79, %r78, %r76, %r91;
	st.global.u32 	[%rd3], %r79;
	cvt.u64.u32 	%rd54, %r3;
	cvt.u64.u32 	%rd55, %r94;
	add.s64 	%rd56, %rd55, %rd54;
	shl.b64 	%rd57, %rd56, 2;
	add.s64 	%rd58, %rd2, %rd57;
	ld.global.u32 	%r80, [%rd58+4];
	mul.wide.s32 	%rd59, %r25, 4;
	add.s64 	%rd60, %rd53, %rd59;
	ld.global.u32 	%r81, [%rd60];
	mad.lo.s32 	%r91, %r81, %r80, %r79;
	st.global.u32 	[%rd3], %r91;
	add.s32 	%r94, %r94, 2;
$L__BB1_10:
	and.b32  	%r82, %r25, 1;
	setp.eq.b32 	%p8, %r82, 1;
	not.pred 	%p9, %p8;
	@%p9 bra 	$L__BB1_12;
	add.s32 	%r83, %r94, %r3;
	mul.wide.u32 	%rd61, %r83, 4;
	add.s64 	%rd62, %rd2, %rd61;
	ld.global.u32 	%r84, [%rd62];
	mad.lo.s32 	%r85, %r94, %r25, %r1;
	mul.wide.s32 	%rd63, %r85, 4;
	add.s64 	%rd64, %rd1, %rd63;
	ld.global.u32 	%r86, [%rd64];
	mad.lo.s32 	%r87, %r86, %r84, %r91;
	st.global.u32 	[%rd3], %r87;
$L__BB1_12:
	ret;

}
	// .globl	_Z18mult_matrix_sharedPiS_S_i
.visible .entry _Z18mult_matrix_sharedPiS_S_i(
	.param .u64 .ptr .align 1 _Z18mult_matrix_sharedPiS_S_i_param_0,
	.param .u64 .ptr .align 1 _Z18mult_matrix_sharedPiS_S_i_param_1,
	.param .u64 .ptr .align 1 _Z18mult_matrix_sharedPiS_S_i_param_2,
	.param .u32 _Z18mult_matrix_sharedPiS_S_i_param_3
)
{
	.reg .pred 	%p<3>;
	.reg .b32 	%r<77>;
	.reg .b32 	%f<131>;
	.reg .b64 	%rd<13>;
	// demoted variable
	.shared .align 4 .b8 _ZZ18mult_matrix_sharedPiS_S_iE5sub_a[4096];
	// demoted variable
	.shared .align 4 .b8 _ZZ18mult_matrix_sharedPiS_S_iE5sub_b[4096];
	ld.param.u64 	%rd3, [_Z18mult_matrix_sharedPiS_S_i_param_0];
	ld.param.u64 	%rd4, [_Z18mult_matrix_sharedPiS_S_i_param_1];
	ld.param.u64 	%rd5, [_Z18mult_matrix_sharedPiS_S_i_param_2];
	ld.param.u32 	%r22, [_Z18mult_matrix_sharedPiS_S_i_param_3];
	mov.u32 	%r24, %ctaid.x;
	mov.u32 	%r25, %ctaid.y;
	mov.u32 	%r1, %tid.x;
	mov.u32 	%r2, %tid.y;
	shl.b32 	%r26, %r25, 5;
	add.s32 	%r3, %r26, %r2;
	shl.b32 	%r4, %r24, 5;
	setp.lt.s32 	%p1, %r22, 32;
	mov.b32 	%r76, 0;
	@%p1 bra 	$L__BB2_3;
	shl.b32 	%r28, %r2, 7;
	mov.u32 	%r29, _ZZ18mult_matrix_sharedPiS_S_iE5sub_a;
	add.s32 	%r5, %r29, %r28;
	shl.b32 	%r30, %r1, 2;
	add.s32 	%r6, %r5, %r30;
	mov.u32 	%r31, _ZZ18mult_matrix_sharedPiS_S_iE5sub_b;
	add.s32 	%r8, %r31, %r30;
	add.s32 	%r7, %r8, %r28;
	shr.s32 	%r32, %r22, 31;
	shr.u32 	%r33, %r32, 27;
	add.s32 	%r34, %r22, %r33;
	shr.s32 	%r35, %r34, 5;
	neg.s32 	%r74, %r35;
	mad.lo.s32 	%r73, %r22, %r3, %r1;
	mad.lo.s32 	%r36, %r2, %r22, %r1;
	add.s32 	%r72, %r36, %r4;
	shl.b32 	%r12, %r22, 5;
	cvta.to.global.u64 	%rd1, %rd3;
	cvta.to.global.u64 	%rd2, %rd4;
	mov.b32 	%r76, 0;
$L__BB2_2:
	mul.wide.s32 	%rd6, %r73, 4;
	add.s64 	%rd7, %rd1, %rd6;
	ld.global.u32 	%r37, [%rd7];
	cvt.rn.f32.s32 	%f1, %r37;
	st.shared.f32 	[%r6], %f1;
	mul.wide.u32 	%rd8, %r72, 4;
	add.s64 	%rd9, %rd2, %rd8;
	ld.global.u32 	%r38, [%rd9];
	cvt.rn.f32.s32 	%f2, %r38;
	st.shared.f32 	[%r7], %f2;
	bar.sync 	0;
	ld.shared.f32 	%f3, [%r5];
	ld.shared.f32 	%f4, [%r8];
	cvt.rn.f32.s32 	%f5, %r76;
	fma.rn.f32 	%f6, %f3, %f4, %f5;
	cvt.rzi.s32.f32 	%r39, %f6;
	ld.shared.f32 	%f7, [%r5+4];
	ld.shared.f32 	%f8, [%r8+128];
	cvt.rn.f32.s32 	%f9, %r39;
	fma.rn.f32 	%f10, %f7, %f8, %f9;
	cvt.rzi.s32.f32 	%r40, %f10;
	ld.shared.f32 	%f11, [%r5+8];
	ld.shared.f32 	%f12, [%r8+256];
	cvt.rn.f32.s32 	%f13, %r40;
	fma.rn.f32 	%f14, %f11, %f12, %f13;
	cvt.rzi.s32.f32 	%r41, %f14;
	ld.shared.f32 	%f15, [%r5+12];
	ld.shared.f32 	%f16, [%r8+384];
	cvt.rn.f32.s32 	%f17, %r41;
	fma.rn.f32 	%f18, %f15, %f16, %f17;
	cvt.rzi.s32.f32 	%r42, %f18;
	ld.shared.f32 	%f19, [%r5+16];
	ld.shared.f32 	%f20, [%r8+512];
	cvt.rn.f32.s32 	%f21, %r42;
	fma.rn.f32 	%f22, %f19, %f20, %f21;
	cvt.rzi.s32.f32 	%r43, %f22;
	ld.shared.f32 	%f23, [%r5+20];
	ld.shared.f32 	%f24, [%r8+640];
	cvt.rn.f32.s32 	%f25, %r43;
	fma.rn.f32 	%f26, %f23, %f24, %f25;
	cvt.rzi.s32.f32 	%r44, %f26;
	ld.shared.f32 	%f27, [%r5+24];
	ld.shared.f32 	%f28, [%r8+768];
	cvt.rn.f32.s32 	%f29, %r44;
	fma.rn.f32 	%f30, %f27, %f28, %f29;
	cvt.rzi.s32.f32 	%r45, %f30;
	ld.shared.f32 	%f31, [%r5+28];
	ld.shared.f32 	%f32, [%r8+896];
	cvt.rn.f32.s32 	%f33, %r45;
	fma.rn.f32 	%f34, %f31, %f32, %f33;
	cvt.rzi.s32.f32 	%r46, %f34;
	ld.shared.f32 	%f35, [%r5+32];
	ld.shared.f32 	%f36, [%r8+1024];
	cvt.rn.f32.s32 	%f37, %r46;
	fma.rn.f32 	%f38, %f35, %f36, %f37;
	cvt.rzi.s32.f32 	%r47, %f38;
	ld.shared.f32 	%f39, [%r5+36];
	ld.shared.f32 	%f40, [%r8+1152];
	cvt.rn.f32.s32 	%f41, %r47;
	fma.rn.f32 	%f42, %f39, %f40, %f41;
	cvt.rzi.s32.f32 	%r48, %f42;
	ld.shared.f32 	%f43, [%r5+40];
	ld.shared.f32 	%f44, [%r8+1280];
	cvt.rn.f32.s32 	%f45, %r48;
	fma.rn.f32 	%f46, %f43, %f44, %f45;
	cvt.rzi.s32.f32 	%r49, %f46;
	ld.shared.f32 	%f47, [%r5+44];
	ld.shared.f32 	%f48, [%r8+1408];
	cvt.rn.f32.s32 	%f49, %r49;
	fma.rn.f32 	%f50, %f47, %f48, %f49;
	cvt.rzi.s32.f32 	%r50, %f50;
	ld.shared.f32 	%f51, [%r5+48];
	ld.shared.f32 	%f52, [%r8+1536];
	cvt.rn.f32.s32 	%f53, %r50;
	fma.rn.f32 	%f54, %f51, %f52, %f53;
	cvt.rzi.s32.f32 	%r51, %f54;
	ld.shared.f32 	%f55, [%r5+52];
	ld.shared.f32 	%f56, [%r8+1664];
	cvt.rn.f32.s32 	%f57, %r51;
	fma.rn.f32 	%f58, %f55, %f56, %f57;
	cvt.rzi.s32.f32 	%r52, %f58;
	ld.shared.f32 	%f59, [%r5+56];
	ld.shared.f32 	%f60, [%r8+1792];
	cvt.rn.f32.s32 	%f61, %r52;
	fma.rn.f32 	%f62, %f59, %f60, %f61;
	cvt.rzi.s32.f32 	%r53, %f62;
	ld.shared.f32 	%f63, [%r5+60];
	ld.shared.f32 	%f64, [%r8+1920];
	cvt.rn.f32.s32 	%f65, %r53;
	fma.rn.f32 	%f66, %f63, %f64, %f65;
	cvt.rzi.s32.f32 	%r54, %f66;
	ld.shared.f32 	%f67, [%r5+64];
	ld.shared.f32 	%f68, [%r8+2048];
	cvt.rn.f32.s32 	%f69, %r54;
	fma.rn.f32 	%f70, %f67, %f68, %f69;
	cvt.rzi.s32.f32 	%r55, %f70;
	ld.shared.f32 	%f71, [%r5+68];
	ld.shared.f32 	%f72, [%r8+2176];
	cvt.rn.f32.s32 	%f73, %r55;
	fma.rn.f32 	%f74, %f71, %f72, %f73;
	cvt.rzi.s32.f32 	%r56, %f74;
	ld.shared.f32 	%f75, [%r5+72];
	ld.shared.f32 	%f76, [%r8+2304];
	cvt.rn.f32.s32 	%f77, %r56;
	fma.rn.f32 	%f78, %f75, %f76, %f77;
	cvt.rzi.s32.f32 	%r57, %f78;
	ld.shared.f32 	%f79, [%r5+76];
	ld.shared.f32 	%f80, [%r8+2432];
	cvt.rn.f32.s32 	%f81, %r57;
	fma.rn.f32 	%f82, %f79, %f80, %f81;
	cvt.rzi.s32.f32 	%r58, %f82;
	ld.shared.f32 	%f83, [%r5+80];
	ld.shared.f32 	%f84, [%r8+2560];
	cvt.rn.f32.s32 	%f85, %r58;
	fma.rn.f32 	%f86, %f83, %f84, %f85;
	cvt.rzi.s32.f32 	%r59, %f86;
	ld.shared.f32 	%f87, [%r5+84];
	ld.shared.f32 	%f88, [%r8+2688];
	cvt.rn.f32.s32 	%f89, %r59;
	fma.rn.f32 	%f90, %f87, %f88, %f89;
	cvt.rzi.s32.f32 	%r60, %f90;
	ld.shared.f32 	%f91, [%r5+88];
	ld.shared.f32 	%f92, [%r8+2816];
	cvt.rn.f32.s32 	%f93, %r60;
	fma.rn.f32 	%f94, %f91, %f92, %f93;
	cvt.rzi.s32.f32 	%r61, %f94;
	ld.shared.f32 	%f95, [%r5+92];
	ld.shared.f32 	%f96, [%r8+2944];
	cvt.rn.f32.s32 	%f97, %r61;
	fma.rn.f32 	%f98, %f95, %f96, %f97;
	cvt.rzi.s32.f32 	%r62, %f98;
	ld.shared.f32 	%f99, [%r5+96];
	ld.shared.f32 	%f100, [%r8+3072];
	cvt.rn.f32.s32 	%f101, %r62;
	fma.rn.f32 	%f102, %f99, %f100, %f101;
	cvt.rzi.s32.f32 	%r63, %f102;
	ld.shared.f32 	%f103, [%r5+100];
	ld.shared.f32 	%f104, [%r8+3200];
	cvt.rn.f32.s32 	%f105, %r63;
	fma.rn.f32 	%f106, %f103, %f104, %f105;
	cvt.rzi.s32.f32 	%r64, %f106;
	ld.shared.f32 	%f107, [%r5+104];
	ld.shared.f32 	%f108, [%r8+3328];
	cvt.rn.f32.s32 	%f109, %r64;
	fma.rn.f32 	%f110, %f107, %f108, %f109;
	cvt.rzi.s32.f32 	%r65, %f110;
	ld.shared.f32 	%f111, [%r5+108];
	ld.shared.f32 	%f112, [%r8+3456];
	cvt.rn.f32.s32 	%f113, %r65;
	fma.rn.f32 	%f114, %f111, %f112, %f113;
	cvt.rzi.s32.f32 	%r66, %f114;
	ld.shared.f32 	%f115, [%r5+112];
	ld.shared.f32 	%f116, [%r8+3584];
	cvt.rn.f32.s32 	%f117, %r66;
	fma.rn.f32 	%f118, %f115, %f116, %f117;
	cvt.rzi.s32.f32 	%r67, %f118;
	ld.shared.f32 	%f119, [%r5+116];
	ld.shared.f32 	%f120, [%r8+3712];
	cvt.rn.f32.s32 	%f121, %r67;
	fma.rn.f32 	%f122, %f119, %f120, %f121;
	cvt.rzi.s32.f32 	%r68, %f122;
	ld.shared.f32 	%f123, [%r5+120];
	ld.shared.f32 	%f124, [%r8+3840];
	cvt.rn.f32.s32 	%f125, %r68;
	fma.rn.f32 	%f126, %f123, %f124, %f125;
	cvt.rzi.s32.f32 	%r69, %f126;
	ld.shared.f32 	%f127, [%r5+124];
	ld.shared.f32 	%f128, [%r8+3968];
	cvt.rn.f32.s32 	%f129, %r69;
	fma.rn.f32 	%f130, %f127, %f128, %f129;
	cvt.rzi.s32.f32 	%r76, %f130;
	bar.sync 	0;
	add.s32 	%r74, %r74, 1;
	setp.ne.s32 	%p2, %r74, 0;
	add.s32 	%r73, %r73, 32;
	add.s32 	%r72, %r72, %r12;
	@%p2 bra 	$L__BB2_2;
$L__BB2_3:
	cvta.to.global.u64 	%rd10, %rd5;
	add.s32 	%r70, %r4, %r1;
	mad.lo.s32 	%r71, %r22, %r3, %r70;
	mul.wide.s32 	%rd11, %r71, 4;
	add.s64 	%rd12, %rd10, %rd11;
	st.global.u32 	[%rd12], %r76;
	ret;

}


// ===== COMPILED SASS (sm_100) =====

	.target	sm_100

	.elftype	@"ET_EXEC"


//--------------------- .note.nv.tkinfo           --------------------------
	.section	.note.nv.tkinfo,"",@"SHT_NOTE"
	.sectionflags	@"SHF_NOTE_NV_TKINFO"
	.tkinfo
        /*0018*/ 	.word	0x00000002
        /*0030*/ 	.string	""
        /*0030*/ 	.string	"ptxas"
        /*0030*/ 	.string	"Cuda compilation tools, release 13.0, V13.0.88"
        /*0030*/ 	.string	"Build cuda_13.0.r13.0/compiler.36424714_0"
        /*0030*/ 	.string	"-arch sm_100 -m 64 "



//--------------------- .note.nv.cuinfo           --------------------------
	.section	.note.nv.cuinfo,"",@"SHT_NOTE"
	.sectionflags	@"SHF_NOTE_NV_CUINFO"
        /*0018*/ 	.short	0x0002
        /*001a*/ 	.short	0x0064
        /*001c*/ 	.short	0x0082
	.zero		2


//--------------------- .nv.info                  --------------------------
	.section	.nv.info,"",@"SHT_CUDA_INFO"
	.align	4


	//----- nvinfo : EIATTR_REGCOUNT
	.align		4
        /*0000*/ 	.byte	0x04, 0x2f
        /*0002*/ 	.short	(.L_1 - .L_0)
	.align		4
.L_0:
        /*0004*/ 	.word	index@(_Z10add_matrixPiS_S_i)
        /*0008*/ 	.word	0x0000000c


	//----- nvinfo : EIATTR_FRAME_SIZE
	.align		4
.L_1:
        /*000c*/ 	.byte	0x04, 0x11
        /*000e*/ 	.short	(.L_3 - .L_2)
	.align		4
.L_2:
        /*0010*/ 	.word	index@(_Z10add_matrixPiS_S_i)
        /*0014*/ 	.word	0x00000000


	//----- nvinfo : EIATTR_REGCOUNT
	.align		4
.L_3:
        /*0018*/ 	.byte	0x04, 0x2f
        /*001a*/ 	.short	(.L_5 - .L_4)
	.align		4
.L_4:
        /*001c*/ 	.word	index@(_Z11mult_matrixPiS_S_i)
        /*0020*/ 	.word	0x00000018


	//----- nvinfo : EIATTR_FRAME_SIZE
	.align		4
.L_5:
        /*0024*/ 	.byte	0x04, 0x11
        /*0026*/ 	.short	(.L_7 - .L_6)
	.align		4
.L_6:
        /*0028*/ 	.word	index@(_Z11mult_matrixPiS_S_i)
        /*002c*/ 	.word	0x00000000


	//----- nvinfo : EIATTR_REGCOUNT
	.align		4
.L_7:
        /*0030*/ 	.byte	0x04, 0x2f
        /*0032*/ 	.short	(.L_9 - .L_8)
	.align		4
.L_8:
        /*0034*/ 	.word	index@(_Z18mult_matrix_sharedPiS_S_i)
        /*0038*/ 	.word	0x0000001f


	//----- nvinfo : EIATTR_FRAME_SIZE
	.align		4
.L_9:
        /*003c*/ 	.byte	0x04, 0x11
        /*003e*/ 	.short	(.L_11 - .L_10)
	.align		4
.L_10:
        /*0040*/ 	.word	index@(_Z18mult_matrix_sharedPiS_S_i)
        /*0044*/ 	.word	0x00000000


	//----- nvinfo : EIATTR_MIN_STACK_SIZE
	.align		4
.L_11:
        /*0048*/ 	.byte	0x04, 0x12
        /*004a*/ 	.short	(.L_13 - .L_12)
	.align		4
.L_12:
        /*004c*/ 	.word	index@(_Z18mult_matrix_sharedPiS_S_i)
        /*0050*/ 	.word	0x00000000


	//----- nvinfo : EIATTR_MIN_STACK_SIZE
	.align		4
.L_13:
        /*0054*/ 	.byte	0x04, 0x12
        /*0056*/ 	.short	(.L_15 - .L_14)
	.align		4
.L_14:
        /*0058*/ 	.word	index@(_Z11mult_matrixPiS_S_i)
        /*005c*/ 	.word	0x00000000


	//----- nvinfo : EIATTR_MIN_STACK_SIZE
	.align		4
.L_15:
        /*0060*/ 	.byte	0x04, 0x12
        /*0062*/ 	.short	(.L_17 - .L_16)
	.align		4
.L_16:
        /*0064*/ 	.word	index@(_Z10add_matrixPiS_S_i)
        /*0068*/ 	.word	0x00000000
.L_17:


//--------------------- .nv.compat                --------------------------
	.section	.nv.compat,"",@"SHT_CUDA_COMPAT_INFO"
	.align	4
        /*0000*/ 	.byte	0x02, 0x09, 0x00, 0x00, 0x02, 0x02, 0x01, 0x00, 0x02, 0x05, 0x05, 0x00, 0x03, 0x07, 0x01, 0x01
        /*0010*/ 	.byte	0x02, 0x03, 0x00, 0x00, 0x02, 0x06, 0x01, 0x00, 0x04, 0x0b, 0x08, 0x00, 0x09, 0x00, 0x00, 0x00
        /*0020*/ 	.byte	0x00, 0x00, 0x00, 0x00


//--------------------- .nv.info._Z18mult_matrix_sharedPiS_S_i --------------------------
	.section	.nv.info._Z18mult_matrix_sharedPiS_S_i,"",@"SHT_CUDA_INFO"
	.sectionflags	@""
	.align	4


	//----- nvinfo : EIATTR_CUDA_API_VERSION
	.align		4
        /*0000*/ 	.byte	0x04, 0x37
        /*0002*/ 	.short	(.L_19 - .L_18)
.L_18:
        /*0004*/ 	.word	0x00000082


	//----- nvinfo : EIATTR_KPARAM_INFO
	.align		4
.L_19:
        /*0008*/ 	.byte	0x04, 0x17
        /*000a*/ 	.short	(.L_21 - .L_20)
.L_20:
        /*000c*/ 	.word	0x00000000
        /*0010*/ 	.short	0x0003
        /*0012*/ 	.short	0x0018
        /*0014*/ 	.byte	0x00, 0xf0, 0x11, 0x00


	//----- nvinfo : EIATTR_KPARAM_INFO
	.align		4
.L_21:
        /*0018*/ 	.byte	0x04, 0x17
        /*001a*/ 	.short	(.L_23 - .L_22)
.L_22:
        /*001c*/ 	.word	0x00000000
        /*0020*/ 	.short	0x0002
        /*0022*/ 	.short	0x0010
        /*0024*/ 	.byte	0x00, 0xf5, 0x21, 0x00


	//----- nvinfo : EIATTR_KPARAM_INFO
	.align		4
.L_23:
        /*0028*/ 	.byte	0x04, 0x17
        /*002a*/ 	.short	(.L_25 - .L_24)
.L_24:
        /*002c*/ 	.word	0x00000000
        /*0030*/ 	.short	0x0001
        /*0032*/ 	.short	0x0008
        /*0034*/ 	.byte	0x00, 0xf5, 0x21, 0x00


	//----- nvinfo : EIATTR_KPARAM_INFO
	.align		4
.L_25:
        /*0038*/ 	.byte	0x04, 0x17
        /*003a*/ 	.short	(.L_27 - .L_26)
.L_26:
        /*003c*/ 	.word	0x00000000
        /*0040*/ 	.short	0x0000
        /*0042*/ 	.short	0x0000
        /*0044*/ 	.byte	0x00, 0xf5, 0x21, 0x00


	//----- nvinfo : EIATTR_SPARSE_MMA_MASK
	.align		4
.L_27:
        /*0048*/ 	.byte	0x03, 0x50
        /*004a*/ 	.short	0x0000


	//----- nvinfo : EIATTR_MAXREG_COUNT
	.align		4
        /*004c*/ 	.byte	0x03, 0x1b
        /*004e*/ 	.short	0x00ff


	//----- nvinfo : EIATTR_NUM_BARRIERS
	.align		4
        /*0050*/ 	.byte	0x02, 0x4c
        /*0052*/ 	.byte	0x01
	.zero		1


	//----- nvinfo : EIATTR_MERCURY_ISA_VERSION
	.align		4
        /*0054*/ 	.byte	0x03, 0x5f
        /*0056*/ 	.short	0x0101


	//----- nvinfo : EIATTR_VRC_CTA_INIT_COUNT
	.align		4
        /*0058*/ 	.byte	0x02, 0x4a
	.zero		1
	.zero		1


	//----- nvinfo : EIATTR_EXIT_INSTR_OFFSETS
	.align		4
        /*005c*/ 	.byte	0x04, 0x1c
        /*005e*/ 	.short	(.L_29 - .L_28)


	//   ....[0]....
.L_28:
        /*0060*/ 	.word	0x00000ba0


	//----- nvinfo : EIATTR_CBANK_PARAM_SIZE
	.align		4
.L_29:
        /*0064*/ 	.byte	0x03, 0x19
        /*0066*/ 	.short	0x001c


	//----- nvinfo : EIATTR_PARAM_CBANK
	.align		4
        /*0068*/ 	.byte	0x04, 0x0a
        /*006a*/ 	.short	(.L_31 - .L_30)
	.align		4
.L_30:
        /*006c*/ 	.word	index@(.nv.constant0._Z18mult_matrix_sharedPiS_S_i)
        /*0070*/ 	.short	0x0380
        /*0072*/ 	.short	0x001c


	//----- nvinfo : EIATTR_SW_WAR
	.align		4
.L_31:
        /*0074*/ 	.byte	0x04, 0x36
        /*0076*/ 	.short	(.L_33 - .L_32)
.L_32:
        /*0078*/ 	.word	0x00000008
.L_33:


//--------------------- .nv.info._Z11mult_matrixPiS_S_i --------------------------
	.section	.nv.info._Z11mult_matrixPiS_S_i,"",@"SHT_CUDA_INFO"
	.sectionflags	@""
	.align	4


	//----- nvinfo : EIATTR_CUDA_API_VERSION
	.align		4
        /*0000*/ 	.byte	0x04, 0x37
        /*0002*/ 	.short	(.L_35 - .L_34)
.L_34:
        /*0004*/ 	.word	0x00000082


	//----- nvinfo : EIATTR_KPARAM_INFO
	.align		4
.L_35:
        /*0008*/ 	.byte	0x04, 0x17
        /*000a*/ 	.short	(.L_37 - .L_36)
.L_36:
        /*000c*/ 	.word	0x00000000
        /*0010*/ 	.short	0x0003
        /*0012*/ 	.short	0x0018
        /*0014*/ 	.byte	0x00, 0xf0, 0x11, 0x00


	//----- nvinfo : EIATTR_KPARAM_INFO
	.align		4
.L_37:
        /*0018*/ 	.byte	0x04, 0x17
        /*001a*/ 	.short	(.L_39 - .L_38)
.L_38:
        /*001c*/ 	.word	0x00000000
        /*0020*/ 	.short	0x0002
        /*0022*/ 	.short	0x0010
        /*0024*/ 	.byte	0x00, 0xf5, 0x21, 0x00


	//----- nvinfo : EIATTR_KPARAM_INFO
	.align		4
.L_39:
        /*0028*/ 	.byte	0x04, 0x17
        /*002a*/ 	.short	(.L_41 - .L_40)
.L_40:
        /*002c*/ 	.word	0x00000000
        /*0030*/ 	.short	0x0001
        /*0032*/ 	.short	0x0008
        /*0034*/ 	.byte	0x00, 0xf5, 0x21, 0x00


	//----- nvinfo : EIATTR_KPARAM_INFO
	.align		4
.L_41:
        /*0038*/ 	.byte	0x04, 0x17
        /*003a*/ 	.short	(.L_43 - .L_42)
.L_42:
        /*003c*/ 	.word	0x00000000
        /*0040*/ 	.short	0x0000
        /*0042*/ 	.short	0x0000
        /*0044*/ 	.byte	0x00, 0xf5, 0x21, 0x00


	//----- nvinfo : EIATTR_SPARSE_MMA_MASK
	.align		4
.L_43:
        /*0048*/ 	.byte	0x03, 0x50
        /*004a*/ 	.short	0x0000


	//----- nvinfo : EIATTR_MAXREG_COUNT
	.align		4
        /*004c*/ 	.byte	0x03, 0x1b
        /*004e*/ 	.short	0x00ff


	//----- nvinfo : EIATTR_MERCURY_ISA_VERSION
	.align		4
        /*0050*/ 	.byte	0x03, 0x5f
        /*0052*/ 	.short	0x0101


	//----- nvinfo : EIATTR_VRC_CTA_INIT_COUNT
	.align		4
        /*0054*/ 	.byte	0x02, 0x4a
	.zero		1
	.zero		1


	//----- nvinfo : EIATTR_EXIT_INSTR_OFFSETS
	.align		4
        /*0058*/ 	.byte	0x04, 0x1c
        /*005a*/ 	.short	(.L_45 - .L_44)


	//   ....[0]....
.L_44:
        /*005c*/ 	.word	0x000000c0


	//   ....[1]....
        /*0060*/ 	.word	0x00000650


	//   ....[2]....
        /*0064*/ 	.word	0x000008c0


	//   ....[3]....
        /*0068*/ 	.word	0x00000a80


	//   ....[4]....
        /*006c*/ 	.word	0x00000b30


	//----- nvinfo : EIATTR_CBANK_PARAM_SIZE
	.align		4
.L_45:
        /*0070*/ 	.byte	0x03, 0x19
        /*0072*/ 	.short	0x001c


	//----- nvinfo : EIATTR_PARAM_CBANK
	.align		4
        /*0074*/ 	.byte	0x04, 0x0a
        /*0076*/ 	.short	(.L_47 - .L_46)
	.align		4
.L_46:
        /*0078*/ 	.word	index@(.nv.constant0._Z11mult_matrixPiS_S_i)
        /*007c*/ 	.short	0x0380
        /*007e*/ 	.short	0x001c


	//----- nvinfo : EIATTR_SW_WAR
	.align		4
.L_47:
        /*0080*/ 	.byte	0x04, 0x36
        /*0082*/ 	.short	(.L_49 - .L_48)
.L_48:
        /*0084*/ 	.word	0x00000008
.L_49:


//--------------------- .nv.info._Z10add_matrixPiS_S_i --------------------------
	.section	.nv.info._Z10add_matrixPiS_S_i,"",@"SHT_CUDA_INFO"
	.sectionflags	@""
	.align	4


	//----- nvinfo : EIATTR_CUDA_API_VERSION
	.align		4
        /*0000*/ 	.byte	0x04, 0x37
        /*0002*/ 	.short	(.L_51 - .L_50)
.L_50:
        /*0004*/ 	.word	0x00000082


	//----- nvinfo : EIATTR_KPARAM_INFO
	.align		4
.L_51:
        /*0008*/ 	.byte	0x04, 0x17
        /*000a*/ 	.short	(.L_53 - .L_52)
.L_52:
        /*000c*/ 	.word	0x00000000
        /*0010*/ 	.short	0x0003
        /*0012*/ 	.short	0x0018
        /*0014*/ 	.byte	0x00, 0xf0, 0x11, 0x00


	//----- nvinfo : EIATTR_KPARAM_INFO
	.align		4
.L_53:
        /*0018*/ 	.byte	0x04, 0x17
        /*001a*/ 	.short	(.L_55 - .L_54)
.L_54:
        /*001c*/ 	.word	0x00000000
        /*0020*/ 	.short	0x0002
        /*0022*/ 	.short	0x0010
        /*0024*/ 	.byte	0x00, 0xf5, 0x21, 0x00


	//----- nvinfo : EIATTR_KPARAM_INFO
	.align		4
.L_55:
        /*0028*/ 	.byte	0x04, 0x17
        /*002a*/ 	.short	(.L_57 - .L_56)
.L_56:
        /*002c*/ 	.word	0x00000000
        /*0030*/ 	.short	0x0001
        /*0032*/ 	.short	0x0008
        /*0034*/ 	.byte	0x00, 0xf5, 0x21, 0x00


	//----- nvinfo : EIATTR_KPARAM_INFO
	.align		4
.L_57:
        /*0038*/ 	.byte	0x04, 0x17
        /*003a*/ 	.short	(.L_59 - .L_58)
.L_58:
        /*003c*/ 	.word	0x00000000
        /*0040*/ 	.short	0x0000
        /*0042*/ 	.short	0x0000
        /*0044*/ 	.byte	0x00, 0xf5, 0x21, 0x00


	//----- nvinfo : EIATTR_SPARSE_MMA_MASK
	.align		4
.L_59:
        /*0048*/ 	.byte	0x03, 0x50
        /*004a*/ 	.short	0x0000


	//----- nvinfo : EIATTR_MAXREG_COUNT
	.align		4
        /*004c*/ 	.byte	0x03, 0x1b
        /*004e*/ 	.short	0x00ff


	//----- nvinfo : EIATTR_MERCURY_ISA_VERSION
	.align		4
        /*0050*/ 	.byte	0x03, 0x5f
        /*0052*/ 	.short	0x0101


	//----- nvinfo : EIATTR_VRC_CTA_INIT_COUNT
	.align		4
        /*0054*/ 	.byte	0x02, 0x4a
	.zero		1
	.zero		1


	//----- nvinfo : EIATTR_EXIT_INSTR_OFFSETS
	.align		4
        /*0058*/ 	.byte	0x04, 0x1c
        /*005a*/ 	.short	(.L_61 - .L_60)


	//   ....[0]....
.L_60:
        /*005c*/ 	.word	0x000000c0


	//   ....[1]....
        /*0060*/ 	.word	0x00000190


	//----- nvinfo : EIATTR_CBANK_PARAM_SIZE
	.align		4
.L_61:
        /*0064*/ 	.byte	0x03, 0x19
        /*0066*/ 	.short	0x001c


	//----- nvinfo : EIATTR_PARAM_CBANK
	.align		4
        /*0068*/ 	.byte	0x04, 0x0a
        /*006a*/ 	.short	(.L_63 - .L_62)
	.align		4
.L_62:
        /*006c*/ 	.word	index@(.nv.constant0._Z10add_matrixPiS_S_i)
        /*0070*/ 	.short	0x0380
        /*0072*/ 	.short	0x001c


	//----- nvinfo : EIATTR_SW_WAR
	.align		4
.L_63:
        /*0074*/ 	.byte	0x04, 0x36
        /*0076*/ 	.short	(.L_65 - .L_64)
.L_64:
        /*0078*/ 	.word	0x00000008
.L_65:


//--------------------- .nv.callgraph             --------------------------
	.section	.nv.callgraph,"",@"SHT_CUDA_CALLGRAPH"
	.align	4
	.sectionentsize	8
	.align		4
        /*0000*/ 	.word	0x00000000
	.align		4
        /*0004*/ 	.word	0xffffffff
	.align		4
        /*0008*/ 	.word	0x00000000
	.align		4
        /*000c*/ 	.word	0xfffffffe
	.align		4
        /*0010*/ 	.word	0x00000000
	.align		4
        /*0014*/ 	.word	0xfffffffd
	.align		4
        /*0018*/ 	.word	0x00000000
	.align		4
        /*001c*/ 	.word	0xfffffffc


//--------------------- .text._Z18mult_matrix_sharedPiS_S_i --------------------------
	.section	.text._Z18mult_matrix_sharedPiS_S_i,"ax",@progbits
	.align	128
        .global         _Z18mult_matrix_sharedPiS_S_i
        .type           _Z18mult_matrix_sharedPiS_S_i,@function
        .size           _Z18mult_matrix_sharedPiS_S_i,(.L_x_9 - _Z18mult_matrix_sharedPiS_S_i)
        .other          _Z18mult_matrix_sharedPiS_S_i,@"STO_CUDA_ENTRY STV_DEFAULT"
_Z18mult_matrix_sharedPiS_S_i:
.text._Z18mult_matrix_sharedPiS_S_i:
[----:B------:R-:W-:Y:S01]  /*0000*/  LDC R1, c[0x0][0x37c] ;  /* 0x0000df00ff017b82 */ /* 0x000fe20000000800 */
[----:B------:R-:W0:Y:S07]  /*0010*/  S2R R5, SR_CTAID.Y ;  /* 0x0000000000057919 */ /* 0x000e2e0000002600 */
[----:B------:R-:W1:Y:S01]  /*0020*/  LDC R0, c[0x0][0x398] ;  /* 0x0000e600ff007b82 */ /* 0x000e620000000800 */
[----:B------:R-:W2:Y:S01]  /*0030*/  LDCU.64 UR8, c[0x0][0x358] ;  /* 0x00006b00ff0877ac */ /* 0x000ea20008000a00 */
[----:B------:R-:W-:Y:S01]  /*0040*/  HFMA2 R11, -RZ, RZ, 0, 0 ;  /* 0x00000000ff0b7431 */ /* 0x000fe200000001ff */
[----:B------:R-:W0:Y:S01]  /*0050*/  S2R R8, SR_TID.Y ;  /* 0x0000000000087919 */ /* 0x000e220000002200 */
[----:B------:R-:W3:Y:S04]  /*0060*/  S2R R7, SR_CTAID.X ;  /* 0x0000000000077919 */ /* 0x000ee80000002500 */
[----:B------:R-:W4:Y:S01]  /*0070*/  LDC.64 R22, c[0x0][0x390] ;  /* 0x0000e400ff167b82 */ /* 0x000f220000000a00 */
[----:B------:R-:W3:Y:S01]  /*0080*/  S2R R9, SR_TID.X ;  /* 0x0000000000097919 */ /* 0x000ee20000002100 */
[----:B-1----:R-:W-:Y:S01]  /*0090*/  ISETP.GE.AND P0, PT, R0, 0x20, PT ;  /* 0x000000200000780c */ /* 0x002fe20003f06270 */
[----:B0-----:R-:W-:-:S02]  /*00a0*/  IMAD R5, R5, 0x20, R8 ;  /* 0x0000002005057824 */ /* 0x001fc400078e0208 */
[----:B---3--:R-:W-:-:S04]  /*00b0*/  IMAD R2, R7, 0x20, R9 ;  /* 0x0000002007027824 */ /* 0x008fc800078e0209 */
[----:B------:R-:W-:-:S04]  /*00c0*/  IMAD R3, R5, R0, R2 ;  /* 0x0000000005037224 */ /* 0x000fc800078e0202 */
[----:B----4-:R-:W-:Y:S02]  /*00d0*/  IMAD.WIDE R22, R3, 0x4, R22 ;  /* 0x0000000403167825 */ /* 0x010fe400078e0216 */
[----:B--2---:R-:W-:Y:S05]  /*00e0*/  @!P0 BRA `(.L_x_0) ;  /* 0x0000000800a88947 */ /* 0x004fea0003800000 */
[----:B------:R-:W0:Y:S01]  /*00f0*/  S2UR UR6, SR_CgaCtaId ;  /* 0x00000000000679c3 */ /* 0x000e220000008800 */
[----:B------:R-:W-:Y:S01]  /*0100*/  UMOV UR4, 0x400 ;  /* 0x0000040000047882 */ /* 0x000fe20000000000 */
[----:B------:R-:W-:Y:S01]  /*0110*/  SHF.R.S32.HI R3, RZ, 0x1f, R0 ;  /* 0x0000001fff037819 */ /* 0x000fe20000011400 */
[----:B------:R-:W-:Y:S01]  /*0120*/  UIADD3 UR5, UPT, UPT, UR4, 0x1000, URZ ;  /* 0x0000100004057890 */ /* 0x000fe2000fffe0ff */
[-CC-:B------:R-:W-:Y:S01]  /*0130*/  IMAD R2, R8, R0.reuse, R9.reuse ;  /* 0x0000000008027224 */ /* 0x180fe200078e0209 */
[----:B------:R-:W-:Y:S02]  /*0140*/  MOV R11, RZ ;  /* 0x000000ff000b7202 */ /* 0x000fe40000000f00 */
[-C--:B------:R-:W-:Y:S01]  /*0150*/  LEA.HI R4, R3, R0.reuse, RZ, 0x5 ;  /* 0x0000000003047211 */ /* 0x080fe200078f28ff */
[----:B------:R-:W1:Y:S01]  /*0160*/  LDC.64 R20, c[0x0][0x380] ;  /* 0x0000e000ff147b82 */ /* 0x000e620000000a00 */
[----:B------:R-:W-:Y:S02]  /*0170*/  IMAD R3, R7, 0x20, R2 ;  /* 0x0000002007037824 */ /* 0x000fe400078e0202 */
[----:B------:R-:W-:Y:S01]  /*0180*/  SHF.R.S32.HI R4, RZ, 0x5, R4 ;  /* 0x00000005ff047819 */ /* 0x000fe20000011404 */
[----:B------:R-:W-:-:S04]  /*0190*/  IMAD R2, R5, R0, R9 ;  /* 0x0000000005027224 */ /* 0x000fc800078e0209 */
[----:B------:R-:W2:Y:S01]  /*01a0*/  LDC.64 R18, c[0x0][0x388] ;  /* 0x0000e200ff127b82 */ /* 0x000ea20000000a00 */
[----:B------:R-:W-:Y:S01]  /*01b0*/  IMAD.MOV R4, RZ, RZ, -R4 ;  /* 0x000000ffff047224 */ /* 0x000fe200078e0a04 */
[----:B0-----:R-:W-:Y:S02]  /*01c0*/  ULEA UR5, UR6, UR5, 0x18 ;  /* 0x0000000506057291 */ /* 0x001fe4000f8ec0ff */
[----:B------:R-:W-:-:S04]  /*01d0*/  ULEA UR4, UR6, UR4, 0x18 ;  /* 0x0000000406047291 */ /* 0x000fc8000f8ec0ff */
[----:B------:R-:W-:Y:S02]  /*01e0*/  LEA R6, R9, UR5, 0x2 ;  /* 0x0000000509067c11 */ /* 0x000fe4000f8e10ff */
[----:B------:R-:W-:-:S03]  /*01f0*/  LEA R16, R8, UR4, 0x7 ;  /* 0x0000000408107c11 */ /* 0x000fc6000f8e38ff */
[----:B------:R-:W-:Y:S01]  /*0200*/  IMAD R5, R8, 0x80, R6 ;  /* 0x0000008008057824 */ /* 0x000fe200078e0206 */
[----:B------:R-:W-:-:S07]  /*0210*/  LEA R7, R9, R16, 0x2 ;  /* 0x0000001009077211 */ /* 0x000fce00078e10ff */
.L_x_1:
[----:B-1----:R-:W-:-:S04]  /*0220*/  IMAD.WIDE R24, R2, 0x4, R20 ;  /* 0x0000000402187825 */ /* 0x002fc800078e0214 */
[----:B--2---:R-:W-:Y:S02]  /*0230*/  IMAD.WIDE.U32 R8, R3, 0x4, R18 ;  /* 0x0000000403087825 */ /* 0x004fe400078e0012 */
[----:B------:R-:W2:Y:S04]  /*0240*/  LDG.E R24, desc[UR8][R24.64] ;  /* 0x0000000818187981 */ /* 0x000ea8000c1e1900 */
[----:B------:R-:W3:Y:S01]  /*0250*/  LDG.E R8, desc[UR8][R8.64] ;  /* 0x0000000808087981 */ /* 0x000ee2000c1e1900 */
[----:B0-----:R-:W-:Y:S01]  /*0260*/  I2FP.F32.S32 R11, R11 ;  /* 0x0000000b000b7245 */ /* 0x001fe20000201400 */
[----:B------:R-:W-:Y:S01]  /*0270*/  VIADD R2, R2, 0x20 ;  /* 0x0000002002027836 */ /* 0x000fe20000000000 */
[----:B------:R-:W-:Y:S02]  /*0280*/  IADD3 R4, PT, PT, R4, 0x1, RZ ;  /* 0x0000000104047810 */ /* 0x000fe40007ffe0ff */
[----:B------:R-:W-:-:S02]  /*0290*/  LEA R3, R0, R3, 0x5 ;  /* 0x0000000300037211 */ /* 0x000fc400078e28ff */
[----:B------:R-:W-:Y:S02]  /*02a0*/  ISETP.NE.AND P0, PT, R4, RZ, PT ;  /* 0x000000ff0400720c */ /* 0x000fe40003f05270 */
[----:B--2---:R-:W-:Y:S02]  /*02b0*/  I2FP.F32.S32 R10, R24 ;  /* 0x00000018000a7245 */ /* 0x004fe40000201400 */
[----:B---3--:R-:W-:-:S03]  /*02c0*/  I2FP.F32.S32 R26, R8 ;  /* 0x00000008001a7245 */ /* 0x008fc60000201400 */
[----:B------:R-:W-:Y:S04]  /*02d0*/  STS [R7], R10 ;  /* 0x0000000a07007388 */ /* 0x000fe80000000800 */
[----:B------:R-:W-:Y:S01]  /*02e0*/  STS [R5], R26 ;  /* 0x0000001a05007388 */ /* 0x000fe20000000800 */
[----:B------:R-:W-:Y:S06]  /*02f0*/  BAR.SYNC.DEFER_BLOCKING 0x0 ;  /* 0x0000000000007b1d */ /* 0x000fec0000010000 */
[----:B------:R-:W-:Y:S04]  /*0300*/  LDS R17, [R6] ;  /* 0x0000000006117984 */ /* 0x000fe80000000800 */
[----:B------:R-:W0:Y:S04]  /*0310*/  LDS.128 R12, [R16] ;  /* 0x00000000100c7984 */ /* 0x000e280000000c00 */
[----:B------:R-:W1:Y:S04]  /*0320*/  LDS R28, [R6+0x80] ;  /* 0x00008000061c7984 */ /* 0x000e680000000800 */
[----:B------:R-:W-:Y:S04]  /*0330*/  LDS R24, [R6+0x180] ;  /* 0x0001800006187984 */ /* 0x000fe80000000800 */
[----:B------:R-:W-:Y:S01]  /*0340*/  LDS R25, [R6+0x200] ;  /* 0x0002000006197984 */ /* 0x000fe20000000800 */
[----:B0-----:R-:W-:-:S03]  /*0350*/  FFMA R12, R12, R17, R11 ;  /* 0x000000110c0c7223 */ /* 0x001fc6000000000b */
[----:B------:R-:W0:Y:S03]  /*0360*/  LDS R11, [R6+0x100] ;  /* 0x00010000060b7984 */ /* 0x000e260000000800 */
[----:B------:R-:W2:Y:S02]  /*0370*/  F2I.TRUNC.NTZ R12, R12 ;  /* 0x0000000c000c7305 */ /* 0x000ea4000020f100 */
[----:B--2---:R-:W-:Y:S02]  /*0380*/  I2FP.F32.S32 R9, R12 ;  /* 0x0000000c00097245 */ /* 0x004fe40000201400 */
[----:B------:R-:W-:Y:S03]  /*0390*/  LDS R12, [R6+0x280] ;  /* 0x00028000060c7984 */ /* 0x000fe60000000800 */
[----:B-1----:R-:W-:-:S06]  /*03a0*/  FFMA R13, R28, R13, R9 ;  /* 0x0000000d1c0d7223 */ /* 0x002fcc0000000009 */
[----:B------:R-:W1:Y:S02]  /*03b0*/  F2I.TRUNC.NTZ R13, R13 ;  /* 0x0000000d000d7305 */ /* 0x000e64000020f100 */
[----:B-1----:R-:W-:-:S05]  /*03c0*/  I2FP.F32.S32 R8, R13 ;  /* 0x0000000d00087245 */ /* 0x002fca0000201400 */
[----:B0-----:R-:W-:Y:S02]  /*03d0*/  FFMA R14, R11, R14, R8 ;  /* 0x0000000e0b0e7223 */ /* 0x001fe40000000008 */
[----:B------:R-:W0:Y:S04]  /*03e0*/  LDS.128 R8, [R16+0x10] ;  /* 0x0000100010087984 */ /* 0x000e280000000c00 */
[----:B------:R-:W1:Y:S02]  /*03f0*/  F2I.TRUNC.NTZ R14, R14 ;  /* 0x0000000e000e7305 */ /* 0x000e64000020f100 */
[----:B-1----:R-:W-:-:S05]  /*0400*/  I2FP.F32.S32 R17, R14 ;  /* 0x0000000e00117245 */ /* 0x002fca0000201400 */
[----:B------:R-:W-:Y:S02]  /*0410*/  FFMA R15, R24, R15, R17 ;  /* 0x0000000f180f7223 */ /* 0x000fe40000000011 */
[----:B------:R-:W1:Y:S04]  /*0420*/  LDS R17, [R6+0x300] ;  /* 0x0003000006117984 */ /* 0x000e680000000800 */
[----:B------:R-:W2:Y:S01]  /*0430*/  F2I.TRUNC.NTZ R15, R15 ;  /* 0x0000000f000f7305 */ /* 0x000ea2000020f100 */
[----:B------:R-:W3:Y:S01]  /*0440*/  LDS R24, [R6+0x380] ;  /* 0x0003800006187984 */ /* 0x000ee20000000800 */
[----:B--2---:R-:W-:-:S05]  /*0450*/  I2FP.F32.S32 R13, R15 ;  /* 0x0000000f000d7245 */ /* 0x004fca0000201400 */
[----:B0-----:R-:W-:Y:S02]  /*0460*/  FFMA R8, R8, R25, R13 ;  /* 0x0000001908087223 */ /* 0x001fe4000000000d */
[----:B------:R-:W-:Y:S04]  /*0470*/  LDS R25, [R6+0x400] ;  /* 0x0004000006197984 */ /* 0x000fe80000000800 */
[----:B------:R-:W0:Y:S02]  /*0480*/  F2I.TRUNC.NTZ R8, R8 ;  /* 0x0000000800087305 */ /* 0x000e24000020f100 */
[----:B0-----:R-:W-:Y:S02]  /*0490*/  I2FP.F32.S32 R13, R8 ;  /* 0x00000008000d7245 */ /* 0x001fe40000201400 */
[----:B------:R-:W-:Y:S03]  /*04a0*/  LDS R8, [R6+0x480] ;  /* 0x0004800006087984 */ /* 0x000fe60000000800 */
[----:B------:R-:W-:-:S06]  /*04b0*/  FFMA R9, R12, R9, R13 ;  /* 0x000000090c097223 */ /* 0x000fcc000000000d */
[----:B------:R-:W0:Y:S02]  /*04c0*/  F2I.TRUNC.NTZ R9, R9 ;  /* 0x0000000900097305 */ /* 0x000e24000020f100 */
[----:B0-----:R-:W-:-:S05]  /*04d0*/  I2FP.F32.S32 R12, R9 ;  /* 0x00000009000c7245 */ /* 0x001fca0000201400 */
[----:B-1----:R-:W-:Y:S02]  /*04e0*/  FFMA R10, R17, R10, R12 ;  /* 0x0000000a110a7223 */ /* 0x002fe4000000000c */
[----:B------:R-:W0:Y:S04]  /*04f0*/  LDS.128 R12, [R16+0x20] ;  /* 0x00002000100c7984 */ /* 0x000e280000000c00 */
[----:B------:R-:W1:Y:S02]  /*0500*/  F2I.TRUNC.NTZ R10, R10 ;  /* 0x0000000a000a7305 */ /* 0x000e64000020f100 */
[----:B-1----:R-:W-:-:S05]  /*0510*/  I2FP.F32.S32 R17, R10 ;  /* 0x0000000a00117245 */ /* 0x002fca0000201400 */
[----:B---3--:R-:W-:Y:S02]  /*0520*/  FFMA R11, R24, R11, R17 ;  /* 0x0000000b180b7223 */ /* 0x008fe40000000011 */
        /* <DEDUP_REMOVED lines=83> */
[----:B-1----:R-:W-:Y:S02]  /*0a60*/  I2FP.F32.S32 R17, R14 ;  /* 0x0000000e00117245 */ /* 0x002fe40000201400 */
[----:B------:R-:W-:Y:S03]  /*0a70*/  LDS R14, [R6+0xf80] ;  /* 0x000f8000060e7984 */ /* 0x000fe60000000800 */
[----:B---3--:R-:W-:-:S02]  /*0a80*/  FFMA R15, R24, R15, R17 ;  /* 0x0000000f180f7223 */ /* 0x008fc40000000011 */
[----:B------:R-:W1:Y:S04]  /*0a90*/  LDS R17, [R6+0xf00] ;  /* 0x000f000006117984 */ /* 0x000e680000000800 */
[----:B------:R-:W2:Y:S02]  /*0aa0*/  F2I.TRUNC.NTZ R15, R15 ;  /* 0x0000000f000f7305 */ /* 0x000ea4000020f100 */
[----:B--2---:R-:W-:-:S05]  /*0ab0*/  I2FP.F32.S32 R13, R15 ;  /* 0x0000000f000d7245 */ /* 0x004fca0000201400 */
[----:B0-----:R-:W-:-:S06]  /*0ac0*/  FFMA R8, R8, R25, R13 ;  /* 0x0000001908087223 */ /* 0x001fcc000000000d */
[----:B------:R-:W0:Y:S02]  /*0ad0*/  F2I.TRUNC.NTZ R8, R8 ;  /* 0x0000000800087305 */ /* 0x000e24000020f100 */
[----:B0-----:R-:W-:-:S05]  /*0ae0*/  I2FP.F32.S32 R13, R8 ;  /* 0x00000008000d7245 */ /* 0x001fca0000201400 */
[----:B------:R-:W-:-:S06]  /*0af0*/  FFMA R9, R12, R9, R13 ;  /* 0x000000090c097223 */ /* 0x000fcc000000000d */
[----:B------:R-:W0:Y:S02]  /*0b00*/  F2I.TRUNC.NTZ R9, R9 ;  /* 0x0000000900097305 */ /* 0x000e24000020f100 */
[----:B0-----:R-:W-:-:S05]  /*0b10*/  I2FP.F32.S32 R12, R9 ;  /* 0x00000009000c7245 */ /* 0x001fca0000201400 */
[----:B-1----:R-:W-:-:S06]  /*0b20*/  FFMA R10, R17, R10, R12 ;  /* 0x0000000a110a7223 */ /* 0x002fcc000000000c */
[----:B------:R-:W0:Y:S02]  /*0b30*/  F2I.TRUNC.NTZ R10, R10 ;  /* 0x0000000a000a7305 */ /* 0x000e24000020f100 */
[----:B0-----:R-:W-:-:S05]  /*0b40*/  I2FP.F32.S32 R13, R10 ;  /* 0x0000000a000d7245 */ /* 0x001fca0000201400 */
[----:B------:R-:W-:-:S06]  /*0b50*/  FFMA R11, R14, R11, R13 ;  /* 0x0000000b0e0b7223 */ /* 0x000fcc000000000d */
[----:B------:R-:W0:Y:S01]  /*0b60*/  F2I.TRUNC.NTZ R11, R11 ;  /* 0x0000000b000b7305 */ /* 0x000e22000020f100 */
[----:B------:R-:W-:Y:S06]  /*0b70*/  BAR.SYNC.DEFER_BLOCKING 0x0 ;  /* 0x0000000000007b1d */ /* 0x000fec0000010000 */
[----:B------:R-:W-:Y:S05]  /*0b80*/  @P0 BRA `(.L_x_1) ;  /* 0xfffffff400a40947 */ /* 0x000fea000383ffff */
.L_x_0:
[----:B0-----:R-:W-:Y:S01]  /*0b90*/  STG.E desc[UR8][R22.64], R11 ;  /* 0x0000000b16007986 */ /* 0x001fe2000c101908 */
[----:B------:R-:W-:Y:S05]  /*0ba0*/  EXIT ;  /* 0x000000000000794d */ /* 0x000fea0003800000 */
.L_x_2:
[----:B------:R-:W-:-:S00]  /*0bb0*/  BRA `(.L_x_2) ;  /* 0xfffffffc00fc7947 */ /* 0x000fc0000383ffff */
[----:B------:R-:W-:-:S00]  /*0bc0*/  NOP ;  /* 0x0000000000007918 */ /* 0x000fc00000000000 */
        /* <DEDUP_REMOVED lines=11> */
.L_x_9:


//--------------------- .text._Z11mult_matrixPiS_S_i --------------------------
	.section	.text._Z11mult_matrixPiS_S_i,"ax",@progbits
	.align	128
        .global         _Z11mult_matrixPiS_S_i
        .type           _Z11mult_matrixPiS_S_i,@function
        .size           _Z11mult_matrixPiS_S_i,(.L_x_10 - _Z11mult_matrixPiS_S_i)
        .other          _Z11mult_matrixPiS_S_i,@"STO_CUDA_ENTRY STV_DEFAULT"
_Z11mult_matrixPiS_S_i:
.text._Z11mult_matrixPiS_S_i:
[----:B------:R-:W-:Y:S01]  /*0000*/  LDC R1, c[0x0][0x37c] ;  /* 0x0000df00ff017b82 */ /* 0x000fe20000000800 */
[----:B------:R-:W0:Y:S01]  /*0010*/  S2R R0, SR_CTAID.X ;  /* 0x0000000000007919 */ /* 0x000e220000002500 */
[----:B------:R-:W0:Y:S01]  /*0020*/  LDCU UR4, c[0x0][0x360] ;  /* 0x00006c00ff0477ac */ /* 0x000e220008000800 */
[----:B------:R-:W0:Y:S01]  /*0030*/  S2R R3, SR_TID.X ;  /* 0x0000000000037919 */ /* 0x000e220000002100 */
[----:B------:R-:W1:Y:S01]  /*0040*/  LDCU UR5, c[0x0][0x364] ;  /* 0x00006c80ff0577ac */ /* 0x000e620008000800 */
[----:B------:R-:W1:Y:S01]  /*0050*/  S2R R5, SR_CTAID.Y ;  /* 0x0000000000057919 */ /* 0x000e620000002600 */
[----:B------:R-:W2:Y:S01]  /*0060*/  LDCU UR18, c[0x0][0x398] ;  /* 0x00007300ff1277ac */ /* 0x000ea20008000800 */
[----:B------:R-:W1:Y:S01]  /*0070*/  S2R R2, SR_TID.Y ;  /* 0x0000000000027919 */ /* 0x000e620000002200 */
[----:B0-----:R-:W-:Y:S02]  /*0080*/  IMAD R0, R0, UR4, R3 ;  /* 0x0000000400007c24 */ /* 0x001fe4000f8e0203 */
[----:B-1----:R-:W-:-:S05]  /*0090*/  IMAD R5, R5, UR5, R2 ;  /* 0x0000000505057c24 */ /* 0x002fca000f8e0202 */
[----:B------:R-:W-:-:S04]  /*00a0*/  VIMNMX R2, PT, PT, R0, R5, !PT ;  /* 0x0000000500027248 */ /* 0x000fc80007fe0100 */
[----:B--2---:R-:W-:-:S13]  /*00b0*/  ISETP.GE.AND P0, PT, R2, UR18, PT ;  /* 0x0000001202007c0c */ /* 0x004fda000bf06270 */
[----:B------:R-:W-:Y:S05]  /*00c0*/  @P0 EXIT ;  /* 0x000000000000094d */ /* 0x000fea0003800000 */
[----:B------:R-:W0:Y:S01]  /*00d0*/  LDC.64 R2, c[0x0][0x390] ;  /* 0x0000e400ff027b82 */ /* 0x000e220000000a00 */
[----:B------:R-:W1:Y:S01]  /*00e0*/  LDCU.64 UR16, c[0x0][0x358] ;  /* 0x00006b00ff1077ac */ /* 0x000e620008000a00 */
[----:B------:R-:W-:Y:S01]  /*00f0*/  IMAD R5, R5, UR18, RZ ;  /* 0x0000001205057c24 */ /* 0x000fe2000f8e02ff */
[----:B------:R-:W-:Y:S01]  /*0100*/  MOV R4, RZ ;  /* 0x000000ff00047202 */ /* 0x000fe20000000f00 */
[----:B------:R-:W-:-:S03]  /*0110*/  UISETP.GE.U32.AND UP0, UPT, UR18, 0x8, UPT ;  /* 0x000000081200788c */ /* 0x000fc6000bf06070 */
[----:B------:R-:W-:-:S05]  /*0120*/  IADD3 R7, PT, PT, R0, R5, RZ ;  /* 0x0000000500077210 */ /* 0x000fca0007ffe0ff */
[----:B0-----:R-:W-:-:S04]  /*0130*/  IMAD.WIDE R2, R7, 0x4, R2 ;  /* 0x0000000407027825 */ /* 0x001fc800078e0202 */
[----:B------:R-:W-:Y:S01]  /*0140*/  HFMA2 R7, -RZ, RZ, 0, 0 ;  /* 0x00000000ff077431 */ /* 0x000fe200000001ff */
[----:B-1----:R0:W-:Y:S01]  /*0150*/  STG.E desc[UR16][R2.64], RZ ;  /* 0x000000ff02007986 */ /* 0x0021e2000c101910 */
[----:B------:R-:W-:Y:S05]  /*0160*/  BRA.U !UP0, `(.L_x_3) ;  /* 0x0000000508307547 */ /* 0x000fea000b800000 */
[----:B------:R-:W1:Y:S01]  /*0170*/  LDCU.128 UR20, c[0x0][0x380] ;  /* 0x00007000ff1477ac */ /* 0x000e620008000c00 */
[----:B------:R-:W-:Y:S01]  /*0180*/  MOV R4, R0 ;  /* 0x0000000000047202 */ /* 0x000fe20000000f00 */
[----:B------:R-:W-:-:S04]  /*0190*/  ULOP3.LUT UR4, UR18, 0x7ffffff8, URZ, 0xc0, !UPT ;  /* 0x7ffffff812047892 */ /* 0x000fc8000f8ec0ff */
[----:B------:R-:W-:Y:S01]  /*01a0*/  UIADD3 UR4, UPT, UPT, -UR4, URZ, URZ ;  /* 0x000000ff04047290 */ /* 0x000fe2000fffe1ff */
[----:B-1----:R-:W-:Y:S01]  /*01b0*/  MOV R6, UR20 ;  /* 0x0000001400067c02 */ /* 0x002fe20008000f00 */
[----:B------:R-:W-:Y:S01]  /*01c0*/  UIMAD.WIDE UR6, UR18, 0xc, UR22 ;  /* 0x0000000c120678a5 */ /* 0x000fe2000f8e0216 */
[----:B------:R-:W-:Y:S01]  /*01d0*/  MOV R7, UR21 ;  /* 0x0000001500077c02 */ /* 0x000fe20008000f00 */
[----:B------:R-:W-:Y:S02]  /*01e0*/  UIMAD.WIDE UR8, UR18, 0x10, UR22 ;  /* 0x00000010120878a5 */ /* 0x000fe4000f8e0216 */
[----:B------:R-:W-:Y:S01]  /*01f0*/  UIMAD.WIDE UR10, UR18, 0x14, UR22 ;  /* 0x00000014120a78a5 */ /* 0x000fe2000f8e0216 */
[----:B------:R-:W-:Y:S01]  /*0200*/  IMAD.WIDE.U32 R6, R5, 0x4, R6 ;  /* 0x0000000405067825 */ /* 0x000fe200078e0006 */
[----:B------:R-:W-:Y:S02]  /*0210*/  UIMAD.WIDE UR12, UR18, 0x18, UR22 ;  /* 0x00000018120c78a5 */ /* 0x000fe4000f8e0216 */
[----:B------:R-:W-:Y:S01]  /*0220*/  UIMAD.WIDE UR14, UR18, 0x1c, UR22 ;  /* 0x0000001c120e78a5 */ /* 0x000fe2000f8e0216 */
[----:B------:R-:W-:-:S04]  /*0230*/  IADD3 R6, P0, PT, R6, 0x10, RZ ;  /* 0x0000001006067810 */ /* 0x000fc80007f1e0ff */
[----:B------:R-:W-:Y:S02]  /*0240*/  IADD3.X R9, PT, PT, RZ, R7, RZ, P0, !PT ;  /* 0x00000007ff097210 */ /* 0x000fe400007fe4ff */
[----:B------:R-:W-:-:S07]  /*0250*/  MOV R7, RZ ;  /* 0x000000ff00077202 */ /* 0x000fce0000000f00 */
.L_x_4:
[----:B------:R-:W-:Y:S01]  /*0260*/  HFMA2 R11, -RZ, RZ, 0, 2.384185791015625e-07 ;  /* 0x00000004ff0b7431 */ /* 0x000fe200000001ff */
[----:B------:R-:W-:-:S05]  /*0270*/  MOV R8, R6 ;  /* 0x0000000600087202 */ /* 0x000fca0000000f00 */
[----:B--2---:R-:W2:Y:S01]  /*0280*/  LDG.E R6, desc[UR16][R8.64+-0x10] ;  /* 0xfffff01008067981 */ /* 0x004ea2000c1e1900 */
[----:B------:R-:W-:-:S06]  /*0290*/  IMAD.WIDE R10, R4, R11, UR22 ;  /* 0x00000016040a7e25 */ /* 0x000fcc000f8e020b */
[----:B------:R-:W2:Y:S01]  /*02a0*/  LDG.E R10, desc[UR16][R10.64] ;  /* 0x000000100a0a7981 */ /* 0x000ea2000c1e1900 */
[----:B------:R-:W-:-:S06]  /*02b0*/  UIMAD.WIDE UR20, UR18, 0x4, UR22 ;  /* 0x00000004121478a5 */ /* 0x000fcc000f8e0216 */
[----:B------:R-:W-:Y:S02]  /*02c0*/  MOV R12, UR20 ;  /* 0x00000014000c7c02 */ /* 0x000fe40008000f00 */
[----:B------:R-:W-:Y:S01]  /*02d0*/  MOV R13, UR21 ;  /* 0x00000015000d7c02 */ /* 0x000fe20008000f00 */
[----:B--2---:R-:W-:Y:S02]  /*02e0*/  IMAD R15, R6, R10, R7 ;  /* 0x0000000a060f7224 */ /* 0x004fe400078e0207 */
[----:B------:R-:W-:-:S03]  /*02f0*/  IMAD.WIDE R6, R4, 0x4, R12 ;  /* 0x0000000404067825 */ /* 0x000fc600078e020c */
[----:B------:R1:W-:Y:S04]  /*0300*/  STG.E desc[UR16][R2.64], R15 ;  /* 0x0000000f02007986 */ /* 0x0003e8000c101910 */
[----:B------:R-:W2:Y:S04]  /*0310*/  LDG.E R6, desc[UR16][R6.64] ;  /* 0x0000001006067981 */ /* 0x000ea8000c1e1900 */
[----:B------:R-:W2:Y:S01]  /*0320*/  LDG.E R14, desc[UR16][R8.64+-0xc] ;  /* 0xfffff410080e7981 */ /* 0x000ea2000c1e1900 */
[----:B------:R-:W-:-:S06]  /*0330*/  UIMAD.WIDE UR20, UR18, 0x8, UR22 ;  /* 0x00000008121478a5 */ /* 0x000fcc000f8e0216 */
[----:B------:R-:W-:Y:S02]  /*0340*/  MOV R12, UR20 ;  /* 0x00000014000c7c02 */ /* 0x000fe40008000f00 */
[----:B------:R-:W-:-:S03]  /*0350*/  MOV R13, UR21 ;  /* 0x00000015000d7c02 */ /* 0x000fc60008000f00 */
[----:B------:R-:W-:-:S04]  /*0360*/  IMAD.WIDE R10, R4, 0x4, R12 ;  /* 0x00000004040a7825 */ /* 0x000fc800078e020c */
[----:B--2---:R-:W-:-:S05]  /*0370*/  IMAD R17, R14, R6, R15 ;  /* 0x000000060e117224 */ /* 0x004fca00078e020f */
[----:B------:R2:W-:Y:S04]  /*0380*/  STG.E desc[UR16][R2.64], R17 ;  /* 0x0000001102007986 */ /* 0x0005e8000c101910 */
[----:B------:R-:W1:Y:S04]  /*0390*/  LDG.E R10, desc[UR16][R10.64] ;  /* 0x000000100a0a7981 */ /* 0x000e68000c1e1900 */
[----:B------:R-:W1:Y:S01]  /*03a0*/  LDG.E R12, desc[UR16][R8.64+-0x8] ;  /* 0xfffff810080c7981 */ /* 0x000e62000c1e1900 */
[----:B------:R-:W-:-:S05]  /*03b0*/  HFMA2 R13, -RZ, RZ, 0, 2.384185791015625e-07 ;  /* 0x00000004ff0d7431 */ /* 0x000fca00000001ff */
[----:B------:R-:W-:-:S04]  /*03c0*/  IMAD.WIDE R6, R4, R13, UR6 ;  /* 0x0000000604067e25 */ /* 0x000fc8000f8e020d */
[----:B-1----:R-:W-:-:S05]  /*03d0*/  IMAD R15, R12, R10, R17 ;  /* 0x0000000a0c0f7224 */ /* 0x002fca00078e0211 */
[----:B------:R1:W-:Y:S04]  /*03e0*/  STG.E desc[UR16][R2.64], R15 ;  /* 0x0000000f02007986 */ /* 0x0003e8000c101910 */
[----:B------:R-:W3:Y:S04]  /*03f0*/  LDG.E R6, desc[UR16][R6.64] ;  /* 0x0000001006067981 */ /* 0x000ee8000c1e1900 */
[----:B------:R-:W3:Y:S02]  /*0400*/  LDG.E R12, desc[UR16][R8.64+-0x4] ;  /* 0xfffffc10080c7981 */ /* 0x000ee4000c1e1900 */
[----:B---3--:R-:W-:-:S02]  /*0410*/  IMAD R19, R12, R6, R15 ;  /* 0x000000060c137224 */ /* 0x008fc400078e020f */
[----:B------:R-:W-:-:S03]  /*0420*/  IMAD.WIDE R12, R4, R13, UR8 ;  /* 0x00000008040c7e25 */ /* 0x000fc6000f8e020d */
[----:B------:R3:W-:Y:S04]  /*0430*/  STG.E desc[UR16][R2.64], R19 ;  /* 0x0000001302007986 */ /* 0x0007e8000c101910 */
[----:B------:R-:W2:Y:S04]  /*0440*/  LDG.E R12, desc[UR16][R12.64] ;  /* 0x000000100c0c7981 */ /* 0x000ea8000c1e1900 */
[----:B------:R-:W2:Y:S01]  /*0450*/  LDG.E R10, desc[UR16][R8.64] ;  /* 0x00000010080a7981 */ /* 0x000ea2000c1e1900 */
[----:B------:R-:W-:Y:S02]  /*0460*/  IMAD.MOV.U32 R11, RZ, RZ, 0x4 ;  /* 0x00000004ff0b7424 */ /* 0x000fe400078e00ff */
[----:B--2---:R-:W-:-:S02]  /*0470*/  IMAD R17, R10, R12, R19 ;  /* 0x0000000c0a117224 */ /* 0x004fc400078e0213 */
[----:B------:R-:W-:-:S03]  /*0480*/  IMAD.WIDE R10, R4, R11, UR10 ;  /* 0x0000000a040a7e25 */ /* 0x000fc6000f8e020b */
[----:B------:R2:W-:Y:S04]  /*0490*/  STG.E desc[UR16][R2.64], R17 ;  /* 0x0000001102007986 */ /* 0x0005e8000c101910 */
[----:B------:R-:W4:Y:S04]  /*04a0*/  LDG.E R10, desc[UR16][R10.64] ;  /* 0x000000100a0a7981 */ /* 0x000f28000c1e1900 */
[----:B------:R-:W4:Y:S01]  /*04b0*/  LDG.E R6, desc[UR16][R8.64+0x4] ;  /* 0x0000041008067981 */ /* 0x000f22000c1e1900 */
[----:B-1----:R-:W-:-:S05]  /*04c0*/  MOV R15, 0x4 ;  /* 0x00000004000f7802 */ /* 0x002fca0000000f00 */
[----:B------:R-:W-:-:S04]  /*04d0*/  IMAD.WIDE R14, R4, R15, UR12 ;  /* 0x0000000c040e7e25 */ /* 0x000fc8000f8e020f */
[----:B----4-:R-:W-:-:S05]  /*04e0*/  IMAD R21, R6, R10, R17 ;  /* 0x0000000a06157224 */ /* 0x010fca00078e0211 */
[----:B------:R2:W-:Y:S04]  /*04f0*/  STG.E desc[UR16][R2.64], R21 ;  /* 0x0000001502007986 */ /* 0x0005e8000c101910 */
[----:B------:R-:W3:Y:S04]  /*0500*/  LDG.E R14, desc[UR16][R14.64] ;  /* 0x000000100e0e7981 */ /* 0x000ee8000c1e1900 */
[----:B------:R-:W3:Y:S01]  /*0510*/  LDG.E R6, desc[UR16][R8.64+0x8] ;  /* 0x0000081008067981 */ /* 0x000ee2000c1e1900 */
[----:B------:R-:W-:-:S05]  /*0520*/  HFMA2 R13, -RZ, RZ, 0, 2.384185791015625e-07 ;  /* 0x00000004ff0d7431 */ /* 0x000fca00000001ff */
[----:B------:R-:W-:-:S04]  /*0530*/  IMAD.WIDE R12, R4, R13, UR14 ;  /* 0x0000000e040c7e25 */ /* 0x000fc8000f8e020d */
[----:B---3--:R-:W-:-:S05]  /*0540*/  IMAD R19, R6, R14, R21 ;  /* 0x0000000e06137224 */ /* 0x008fca00078e0215 */
[----:B------:R2:W-:Y:S04]  /*0550*/  STG.E desc[UR16][R2.64], R19 ;  /* 0x0000001302007986 */ /* 0x0005e8000c101910 */
[----:B------:R-:W3:Y:S04]  /*0560*/  LDG.E R12, desc[UR16][R12.64] ;  /* 0x000000100c0c7981 */ /* 0x000ee8000c1e1900 */
[----:B------:R-:W3:Y:S01]  /*0570*/  LDG.E R6, desc[UR16][R8.64+0xc] ;  /* 0x00000c1008067981 */ /* 0x000ee2000c1e1900 */
[----:B------:R-:W-:-:S04]  /*0580*/  UIADD3 UR4, UPT, UPT, UR4, 0x8, URZ ;  /* 0x0000000804047890 */ /* 0x000fc8000fffe0ff */
[----:B------:R-:W-:Y:S01]  /*0590*/  UISETP.NE.AND UP0, UPT, UR4, URZ, UPT ;  /* 0x000000ff0400728c */ /* 0x000fe2000bf05270 */
[----:B------:R-:W-:-:S04]  /*05a0*/  MOV R11, UR18 ;  /* 0x00000012000b7c02 */ /* 0x000fc80008000f00 */
[----:B------:R-:W-:Y:S01]  /*05b0*/  LEA R4, R11, R4, 0x3 ;  /* 0x000000040b047211 */ /* 0x000fe200078e18ff */
[----:B---3--:R-:W-:-:S05]  /*05c0*/  IMAD R7, R6, R12, R19 ;  /* 0x0000000c06077224 */ /* 0x008fca00078e0213 */
[----:B------:R2:W-:Y:S01]  /*05d0*/  STG.E desc[UR16][R2.64], R7 ;  /* 0x0000000702007986 */ /* 0x0005e2000c101910 */
[----:B------:R-:W-:-:S04]  /*05e0*/  IADD3 R6, P0, PT, R8, 0x20, RZ ;  /* 0x0000002008067810 */ /* 0x000fc80007f1e0ff */
[----:B------:R-:W-:Y:S01]  /*05f0*/  IADD3.X R9, PT, PT, RZ, R9, RZ, P0, !PT ;  /* 0x00000009ff097210 */ /* 0x000fe200007fe4ff */
[----:B------:R-:W-:Y:S08]  /*0600*/  BRA.U UP0, `(.L_x_4) ;  /* 0xfffffffd00147547 */ /* 0x000ff0000b83ffff */
[----:B------:R-:W-:-:S06]  /*0610*/  ULOP3.LUT UR4, UR18, 0x7ffffff8, URZ, 0xc0, !UPT ;  /* 0x7ffffff812047892 */ /* 0x000fcc000f8ec0ff */
[----:B------:R-:W-:-:S07]  /*0620*/  MOV R4, UR4 ;  /* 0x0000000400047c02 */ /* 0x000fce0008000f00 */
.L_x_3:
[----:B------:R-:W-:-:S06]  /*0630*/  ULOP3.LUT UR4, UR18, 0x7, URZ, 0xc0, !UPT ;  /* 0x0000000712047892 */ /* 0x000fcc000f8ec0ff */
[----:B------:R-:W-:-:S13]  /*0640*/  ISETP.NE.AND P0, PT, RZ, UR4, PT ;  /* 0x00000004ff007c0c */ /* 0x000fda000bf05270 */
[----:B------:R-:W-:Y:S05]  /*0650*/  @!P0 EXIT ;  /* 0x000000000000894d */ /* 0x000fea0003800000 */
[----:B------:R-:W-:Y:S02]  /*0660*/  UISETP.GE.U32.AND UP0, UPT, UR4, 0x4, UPT ;  /* 0x000000040400788c */ /* 0x000fe4000bf06070 */
[----:B------:R-:W-:-:S07]  /*0670*/  ULOP3.LUT UR4, UR18, 0x3, URZ, 0xc0, !UPT ;  /* 0x0000000312047892 */ /* 0x000fce000f8ec0ff */
[----:B------:R-:W-:Y:S05]  /*0680*/  BRA.U !UP0, `(.L_x_5) ;  /* 0x0000000108887547 */ /* 0x000fea000b800000 */
[----:B------:R-:W1:Y:S01]  /*0690*/  LDC.64 R10, c[0x0][0x380] ;  /* 0x0000e000ff0a7b82 */ /* 0x000e620000000a00 */
[----:B------:R-:W-:Y:S01]  /*06a0*/  IADD3 R9, PT, PT, R5, R4, RZ ;  /* 0x0000000405097210 */ /* 0x000fe20007ffe0ff */
[----:B------:R-:W-:Y:S01]  /*06b0*/  IMAD R15, R4, UR18, R0 ;  /* 0x00000012040f7c24 */ /* 0x000fe2000f8e0200 */
[----:B------:R-:W3:Y:S05]  /*06c0*/  LDCU.64 UR6, c[0x0][0x380] ;  /* 0x00007000ff0677ac */ /* 0x000eea0008000a00 */
[----:B------:R-:W4:Y:S01]  /*06d0*/  LDC.64 R12, c[0x0][0x388] ;  /* 0x0000e200ff0c7b82 */ /* 0x000f220000000a00 */
[----:B-1----:R-:W-:-:S06]  /*06e0*/  IMAD.WIDE.U32 R10, R9, 0x4, R10 ;  /* 0x00000004090a7825 */ /* 0x002fcc00078e000a */
[----:B------:R-:W5:Y:S01]  /*06f0*/  LDG.E R10, desc[UR16][R10.64] ;  /* 0x000000100a0a7981 */ /* 0x000f62000c1e1900 */
[----:B----4-:R-:W-:-:S05]  /*0700*/  IMAD.WIDE R12, R15, 0x4, R12 ;  /* 0x000000040f0c7825 */ /* 0x010fca00078e020c */
[----:B------:R-:W5:Y:S01]  /*0710*/  LDG.E R6, desc[UR16][R12.64] ;  /* 0x000000100c067981 */ /* 0x000f62000c1e1900 */
[----:B------:R-:W-:Y:S01]  /*0720*/  IADD3 R9, P0, PT, R5, R4, RZ ;  /* 0x0000000405097210 */ /* 0x000fe20007f1e0ff */
[----:B--2---:R-:W-:-:S03]  /*0730*/  IMAD.U32 R17, RZ, RZ, UR18 ;  /* 0x00000012ff117e24 */ /* 0x004fc6000f8e00ff */
[----:B------:R-:W-:Y:S02]  /*0740*/  IADD3.X R14, PT, PT, RZ, RZ, RZ, P0, !PT ;  /* 0x000000ffff0e7210 */ /* 0x000fe400007fe4ff */
[----:B---3--:R-:W-:-:S04]  /*0750*/  LEA R8, P0, R9, UR6, 0x2 ;  /* 0x0000000609087c11 */ /* 0x008fc8000f8010ff */
[----:B------:R-:W-:Y:S01]  /*0760*/  LEA.HI.X R9, R9, UR7, R14, 0x2, P0 ;  /* 0x0000000709097c11 */ /* 0x000fe200080f140e */
[----:B-----5:R-:W-:Y:S02]  /*0770*/  IMAD R15, R10, R6, R7 ;  /* 0x000000060a0f7224 */ /* 0x020fe400078e0207 */
[----:B------:R-:W-:-:S03]  /*0780*/  IMAD.WIDE R6, R17, 0x4, R12 ;  /* 0x0000000411067825 */ /* 0x000fc600078e020c */
[----:B------:R1:W-:Y:S04]  /*0790*/  STG.E desc[UR16][R2.64], R15 ;  /* 0x0000000f02007986 */ /* 0x0003e8000c101910 */
[----:B------:R-:W2:Y:S04]  /*07a0*/  LDG.E R11, desc[UR16][R6.64] ;  /* 0x00000010060b7981 */ /* 0x000ea8000c1e1900 */
[----:B------:R-:W2:Y:S01]  /*07b0*/  LDG.E R10, desc[UR16][R8.64+0x4] ;  /* 0x00000410080a7981 */ /* 0x000ea2000c1e1900 */
[----:B------:R-:W-:Y:S01]  /*07c0*/  MOV R13, UR18 ;  /* 0x00000012000d7c02 */ /* 0x000fe20008000f00 */
[----:B--2---:R-:W-:-:S04]  /*07d0*/  IMAD R17, R10, R11, R15 ;  /* 0x0000000b0a117224 */ /* 0x004fc800078e020f */
[----:B------:R-:W-:Y:S01]  /*07e0*/  IMAD.WIDE R10, R13, 0x4, R6 ;  /* 0x000000040d0a7825 */ /* 0x000fe200078e0206 */
        /* <DEDUP_REMOVED lines=9> */
[----:B------:R-:W-:Y:S01]  /*0880*/  IADD3 R4, PT, PT, R4, 0x4, RZ ;  /* 0x0000000404047810 */ /* 0x000fe20007ffe0ff */
[----:B--2---:R-:W-:-:S05]  /*0890*/  IMAD R7, R6, R12, R19 ;  /* 0x0000000c06077224 */ /* 0x004fca00078e0213 */
[----:B------:R1:W-:Y:S02]  /*08a0*/  STG.E desc[UR16][R2.64], R7 ;  /* 0x0000000702007986 */ /* 0x0003e4000c101910 */
.L_x_5:
[----:B------:R-:W-:-:S13]  /*08b0*/  ISETP.NE.AND P0, PT, RZ, UR4, PT ;  /* 0x00000004ff007c0c */ /* 0x000fda000bf05270 */
[----:B------:R-:W-:Y:S05]  /*08c0*/  @!P0 EXIT ;  /* 0x000000000000894d */ /* 0x000fea0003800000 */
[----:B------:R-:W-:-:S09]  /*08d0*/  UISETP.NE.AND UP0, UPT, UR4, 0x1, UPT ;  /* 0x000000010400788c */ /* 0x000fd2000bf05270 */
[----:B------:R-:W-:Y:S05]  /*08e0*/  BRA.U !UP0, `(.L_x_6) ;  /* 0x0000000108587547 */ /* 0x000fea000b800000 */
[----:B------:R-:W3:Y:S01]  /*08f0*/  LDC.64 R8, c[0x0][0x380] ;  /* 0x0000e000ff087b82 */ /* 0x000ee20000000a00 */
[----:B------:R-:W-:Y:S01]  /*0900*/  IADD3 R11, PT, PT, R5, R4, RZ ;  /* 0x00000004050b7210 */ /* 0x000fe20007ffe0ff */
[----:B-1----:R-:W-:Y:S01]  /*0910*/  IMAD R15, R4, UR18, R0 ;  /* 0x00000012040f7c24 */ /* 0x002fe2000f8e0200 */
[----:B------:R-:W1:Y:S05]  /*0920*/  LDCU.64 UR4, c[0x0][0x380] ;  /* 0x00007000ff0477ac */ /* 0x000e6a0008000a00 */
[----:B------:R-:W4:Y:S01]  /*0930*/  LDC.64 R12, c[0x0][0x388] ;  /* 0x0000e200ff0c7b82 */ /* 0x000f220000000a00 */
[----:B---3--:R-:W-:-:S06]  /*0940*/  IMAD.WIDE.U32 R10, R11, 0x4, R8 ;  /* 0x000000040b0a7825 */ /* 0x008fcc00078e0008 */
[----:B------:R-:W2:Y:S01]  /*0950*/  LDG.E R10, desc[UR16][R10.64] ;  /* 0x000000100a0a7981 */ /* 0x000ea2000c1e1900 */
[----:B----4-:R-:W-:-:S05]  /*0960*/  IMAD.WIDE R12, R15, 0x4, R12 ;  /* 0x000000040f0c7825 */ /* 0x010fca00078e020c */
[----:B------:R-:W2:Y:S01]  /*0970*/  LDG.E R6, desc[UR16][R12.64] ;  /* 0x000000100c067981 */ /* 0x000ea2000c1e1900 */
[----:B------:R-:W-:Y:S02]  /*0980*/  IADD3 R9, P0, PT, R5, R4, RZ ;  /* 0x0000000405097210 */ /* 0x000fe40007f1e0ff */
[----:B------:R-:W-:Y:S02]  /*0990*/  MOV R15, UR18 ;  /* 0x00000012000f7c02 */ /* 0x000fe40008000f00 */
[----:B------:R-:W-:Y:S02]  /*09a0*/  IADD3.X R14, PT, PT, RZ, RZ, RZ, P0, !PT ;  /* 0x000000ffff0e7210 */ /* 0x000fe400007fe4ff */
[----:B-1----:R-:W-:-:S04]  /*09b0*/  LEA R8, P0, R9, UR4, 0x2 ;  /* 0x0000000409087c11 */ /* 0x002fc8000f8010ff */
[----:B------:R-:W-:Y:S01]  /*09c0*/  LEA.HI.X R9, R9, UR5, R14, 0x2, P0 ;  /* 0x0000000509097c11 */ /* 0x000fe200080f140e */
[----:B------:R-:W-:-:S04]  /*09d0*/  IMAD.WIDE R14, R15, 0x4, R12 ;  /* 0x000000040f0e7825 */ /* 0x000fc800078e020c */
[----:B--2---:R-:W-:-:S05]  /*09e0*/  IMAD R17, R10, R6, R7 ;  /* 0x000000060a117224 */ /* 0x004fca00078e0207 */
[----:B------:R3:W-:Y:S04]  /*09f0*/  STG.E desc[UR16][R2.64], R17 ;  /* 0x0000001102007986 */ /* 0x0007e8000c101910 */
[----:B------:R-:W2:Y:S04]  /*0a00*/  LDG.E R14, desc[UR16][R14.64] ;  /* 0x000000100e0e7981 */ /* 0x000ea8000c1e1900 */
[----:B------:R-:W2:Y:S01]  /*0a10*/  LDG.E R8, desc[UR16][R8.64+0x4] ;  /* 0x0000041008087981 */ /* 0x000ea2000c1e1900 */
[----:B------:R-:W-:Y:S01]  /*0a20*/  IADD3 R4, PT, PT, R4, 0x2, RZ ;  /* 0x0000000204047810 */ /* 0x000fe20007ffe0ff */
[----:B--2---:R-:W-:-:S05]  /*0a30*/  IMAD R7, R8, R14, R17 ;  /* 0x0000000e08077224 */ /* 0x004fca00078e0211 */
[----:B------:R3:W-:Y:S02]  /*0a40*/  STG.E desc[UR16][R2.64], R7 ;  /* 0x0000000702007986 */ /* 0x0007e4000c101910 */
.L_x_6:
[----:B------:R-:W-:-:S04]  /*0a50*/  ULOP3.LUT UR4, UR18, 0x1, URZ, 0xc0, !UPT ;  /* 0x0000000112047892 */ /* 0x000fc8000f8ec0ff */
[----:B------:R-:W-:-:S06]  /*0a60*/  UISETP.NE.U32.AND UP0, UPT, UR4, 0x1, UPT ;  /* 0x000000010400788c */ /* 0x000fcc000bf05070 */
[----:B------:R-:W-:-:S13]  /*0a70*/  PLOP3.LUT P0, PT, PT, PT, UP0, 0x80, 0x8 ;  /* 0x000000000008781c */ /* 0x000fda0003f0f008 */
[----:B------:R-:W-:Y:S05]  /*0a80*/  @P0 EXIT ;  /* 0x000000000000094d */ /* 0x000fea0003800000 */
[----:B------:R-:W4:Y:S01]  /*0a90*/  LDC.64 R8, c[0x0][0x380] ;  /* 0x0000e000ff087b82 */ /* 0x000f220000000a00 */
[----:B------:R-:W-:Y:S01]  /*0aa0*/  IADD3 R5, PT, PT, R5, R4, RZ ;  /* 0x0000000405057210 */ /* 0x000fe20007ffe0ff */
[----:B------:R-:W-:-:S06]  /*0ab0*/  IMAD R13, R4, UR18, R0 ;  /* 0x00000012040d7c24 */ /* 0x000fcc000f8e0200 */
[----:B------:R-:W5:Y:S01]  /*0ac0*/  LDC.64 R10, c[0x0][0x388] ;  /* 0x0000e200ff0a7b82 */ /* 0x000f620000000a00 */
[----:B----4-:R-:W-:-:S06]  /*0ad0*/  IMAD.WIDE.U32 R4, R5, 0x4, R8 ;  /* 0x0000000405047825 */ /* 0x010fcc00078e0008 */
[----:B------:R-:W1:Y:S01]  /*0ae0*/  LDG.E R4, desc[UR16][R4.64] ;  /* 0x0000001004047981 */ /* 0x000e62000c1e1900 */
[----:B-----5:R-:W-:-:S06]  /*0af0*/  IMAD.WIDE R8, R13, 0x4, R10 ;  /* 0x000000040d087825 */ /* 0x020fcc00078e020a */
[----:B------:R-:W1:Y:S02]  /*0b00*/  LDG.E R8, desc[UR16][R8.64] ;  /* 0x0000001008087981 */ /* 0x000e64000c1e1900 */
[----:B-123--:R-:W-:-:S05]  /*0b10*/  IMAD R7, R4, R8, R7 ;  /* 0x0000000804077224 */ /* 0x00efca00078e0207 */
[----:B------:R-:W-:Y:S01]  /*0b20*/  STG.E desc[UR16][R2.64], R7 ;  /* 0x0000000702007986 */ /* 0x000fe2000c101910 */
[----:B------:R-:W-:Y:S05]  /*0b30*/  EXIT ;  /* 0x000000000000794d */ /* 0x000fea0003800000 */
.L_x_7:
        /* <DEDUP_REMOVED lines=12> */
.L_x_10:


//--------------------- .text._Z10add_matrixPiS_S_i --------------------------
	.section	.text._Z10add_matrixPiS_S_i,"ax",@progbits
	.align	128
        .global         _Z10add_matrixPiS_S_i
        .type           _Z10add_matrixPiS_S_i,@function
        .size           _Z10add_matrixPiS_S_i,(.L_x_11 - _Z10add_matrixPiS_S_i)
        .other          _Z10add_matrixPiS_S_i,@"STO_CUDA_ENTRY STV_DEFAULT"
_Z10add_matrixPiS_S_i:
.text._Z10add_matrixPiS_S_i:
        /* <DEDUP_REMOVED lines=15> */
[----:B------:R-:W-:-:S06]  /*00f0*/  IMAD R9, R7, UR6, R0 ;  /* 0x0000000607097c24 */ /* 0x000fcc000f8e0200 */
[----:B------:R-:W2:Y:S08]  /*0100*/  LDC.64 R4, c[0x0][0x388] ;  /* 0x0000e200ff047b82 */ /* 0x000eb00000000a00 */
[----:B------:R-:W3:Y:S01]  /*0110*/  LDC.64 R6, c[0x0][0x390] ;  /* 0x0000e400ff067b82 */ /* 0x000ee20000000a00 */
[----:B0-----:R-:W-:-:S06]  /*0120*/  IMAD.WIDE R2, R9, 0x4, R2 ;  /* 0x0000000409027825 */ /* 0x001fcc00078e0202 */
[----:B-1----:R-:W4:Y:S01]  /*0130*/  LDG.E R2, desc[UR4][R2.64] ;  /* 0x0000000402027981 */ /* 0x002f22000c1e1900 */
[----:B--2---:R-:W-:-:S06]  /*0140*/  IMAD.WIDE R4, R9, 0x4, R4 ;  /* 0x0000000409047825 */ /* 0x004fcc00078e0204 */
[----:B------:R-:W4:Y:S01]  /*0150*/  LDG.E R5, desc[UR4][R4.64] ;  /* 0x0000000404057981 */ /* 0x000f22000c1e1900 */
[----:B---3--:R-:W-:Y:S01]  /*0160*/  IMAD.WIDE R6, R9, 0x4, R6 ;  /* 0x0000000409067825 */ /* 0x008fe200078e0206 */
[----:B----4-:R-:W-:-:S05]  /*0170*/  IADD3 R9, PT, PT, R2, R5, RZ ;  /* 0x0000000502097210 */ /* 0x010fca0007ffe0ff */
[----:B------:R-:W-:Y:S01]  /*0180*/  STG.E desc[UR4][R6.64], R9 ;  /* 0x0000000906007986 */ /* 0x000fe2000c101904 */
[----:B------:R-:W-:Y:S05]  /*0190*/  EXIT ;  /* 0x000000000000794d */ /* 0x000fea0003800000 */
.L_x_8:
        /* <DEDUP_REMOVED lines=14> */
.L_x_11:


//--------------------- .nv.shared._Z18mult_matrix_sharedPiS_S_i --------------------------
	.section	.nv.shared._Z18mult_matrix_sharedPiS_S_i,"aw",@nobits
	.sectionflags	@""
	.align	4
.nv.shared._Z18mult_matrix_sharedPiS_S_i:
	.zero		9216


//--------------------- .nv.shared.reserved.0     --------------------------
	.section	.nv.shared.reserved.0,"aw",@nobits
	.weak		__nv_reservedSMEM_offset_0_alias
	.size		__nv_reservedSMEM_offset_0_alias, 0, 64
	.other		__nv_reservedSMEM_offset_0_alias,@"STO_CUDA_RESERVED_SHARED STV_DEFAULT"
__nv_reservedSMEM_offset_0_alias:
	.zero		0
	.zero		64


//--------------------- .nv.constant0._Z18mult_matrix_sharedPiS_S_i --------------------------
	.section	.nv.constant0._Z18mult_matrix_sharedPiS_S_i,"a",@progbits
	.sectionflags	@""
	.align	4
.nv.constant0._Z18mult_matrix_sharedPiS_S_i:
	.zero		924


//--------------------- .nv.constant0._Z11mult_matrixPiS_S_i --------------------------
	.section	.nv.constant0._Z11mult_matrixPiS_S_i,"a",@progbits
	.sectionflags	@""
	.align	4
.nv.constant0._Z11mult_matrixPiS_S_i:
	.zero		924


//--------------------- .nv.constant0._Z10add_matrixPiS_S_i --------------------------
	.section	.nv.constant0._Z10add_matrixPiS_S_i,"a",@progbits
	.sectionflags	@""
	.align	4
.nv.constant0._Z10add_matrixPiS_S_i:
	.zero		924


//--------------------- SYMBOLS --------------------------

	.type		.nv.reservedSmem.offset0,@object
	.size		.nv.reservedSmem.offset0,0x4
	.type		.nv.reservedSmem.cap,@object
	.size		.nv.reservedSmem.cap,0x4
